//
// Generated by NVIDIA NVVM Compiler
//
// Compiler Build ID: CL-36424714
// Cuda compilation tools, release 13.0, V13.0.88
// Based on NVVM 20.0.0
//

.version 9.0
.target sm_100
.address_size 64

	// .globl	_Z4initjP17curandStateXORWOW
.global .align 4 .b8 precalc_xorwow_matrix[102400];
.global .align 4 .b8 precalc_xorwow_offset_matrix[102400];
.global .align 4 .b8 mrg32k3aM1[2304];
.global .align 4 .b8 mrg32k3aM2[2304];
.global .align 4 .b8 mrg32k3aM1SubSeq[2016];
.global .align 4 .b8 mrg32k3aM2SubSeq[2016];
.global .align 4 .b8 mrg32k3aM1Seq[2304];
.global .align 4 .b8 mrg32k3aM2Seq[2304];
.const .align 8 .b8 __cr_lgamma_table[72];

.visible .entry _Z4initjP17curandStateXORWOW(
	.param .u32 _Z4initjP17curandStateXORWOW_param_0,
	.param .u64 .ptr .align 1 _Z4initjP17curandStateXORWOW_param_1
)
{
	.reg .pred 	%p<26>;
	.reg .b32 	%r<414>;
	.reg .b64 	%rd<18>;

	ld.param.u32 	%r191, [_Z4initjP17curandStateXORWOW_param_0];
	ld.param.u64 	%rd8, [_Z4initjP17curandStateXORWOW_param_1];
	mov.u32 	%r192, %ctaid.x;
	mov.u32 	%r1, %ntid.x;
	mov.u32 	%r193, %tid.x;
	mad.lo.s32 	%r319, %r192, %r1, %r193;
	setp.gt.s32 	%p1, %r319, 9998;
	@%p1 bra 	$L__BB0_45;
	cvta.to.global.u64 	%rd9, %rd8;
	mul.wide.s32 	%rd10, %r319, 48;
	add.s64 	%rd1, %rd9, %rd10;
	xor.b32  	%r194, %r191, -1429050551;
	mul.lo.s32 	%r195, %r194, 1099087573;
	add.s32 	%r3, %r195, -638133224;
	add.s32 	%r4, %r195, 123456789;
	xor.b32  	%r5, %r195, 362436069;
	add.s32 	%r6, %r195, 5783321;
	mov.u32 	%r196, %nctaid.x;
	mul.lo.s32 	%r7, %r1, %r196;
	mov.u64 	%rd12, precalc_xorwow_matrix;
$L__BB0_2:
	st.global.v2.u32 	[%rd1], {%r3, %r4};
	mov.b32 	%r197, -123459836;
	st.global.v2.u32 	[%rd1+8], {%r5, %r197};
	mov.b32 	%r198, -589760388;
	st.global.v2.u32 	[%rd1+16], {%r198, %r6};
	setp.eq.s32 	%p2, %r319, 0;
	@%p2 bra 	$L__BB0_44;
	cvt.s64.s32 	%rd17, %r319;
	mov.b32 	%r320, 0;
$L__BB0_4:
	and.b64  	%rd4, %rd17, 3;
	setp.eq.s64 	%p3, %rd4, 0;
	@%p3 bra 	$L__BB0_43;
	mul.wide.u32 	%rd11, %r320, 3200;
	add.s64 	%rd5, %rd12, %rd11;
	cvt.u32.u64 	%r10, %rd4;
	mov.b32 	%r321, 0;
$L__BB0_6:
	mov.b32 	%r334, 0;
	mov.u32 	%r335, %r334;
	mov.u32 	%r336, %r334;
	mov.u32 	%r337, %r334;
	mov.u32 	%r338, %r334;
	mov.u32 	%r327, %r334;
$L__BB0_7:
	mul.wide.u32 	%rd13, %r327, 4;
	add.s64 	%rd14, %rd1, %rd13;
	ld.global.u32 	%r18, [%rd14+4];
	shl.b32 	%r19, %r327, 5;
	mov.b32 	%r333, 0;
$L__BB0_8:
	.pragma "nounroll";
	shr.u32 	%r203, %r18, %r333;
	and.b32  	%r204, %r203, 1;
	setp.eq.b32 	%p4, %r204, 1;
	not.pred 	%p5, %p4;
	add.s32 	%r205, %r19, %r333;
	mul.lo.s32 	%r206, %r205, 5;
	mul.wide.u32 	%rd15, %r206, 4;
	add.s64 	%rd6, %rd5, %rd15;
	@%p5 bra 	$L__BB0_10;
	ld.global.u32 	%r207, [%rd6];
	xor.b32  	%r338, %r338, %r207;
	ld.global.u32 	%r208, [%rd6+4];
	xor.b32  	%r337, %r337, %r208;
	ld.global.u32 	%r209, [%rd6+8];
	xor.b32  	%r336, %r336, %r209;
	ld.global.u32 	%r210, [%rd6+12];
	xor.b32  	%r335, %r335, %r210;
	ld.global.u32 	%r211, [%rd6+16];
	xor.b32  	%r334, %r334, %r211;
$L__BB0_10:
	and.b32  	%r213, %r203, 2;
	setp.eq.s32 	%p6, %r213, 0;
	@%p6 bra 	$L__BB0_12;
	ld.global.u32 	%r214, [%rd6+20];
	xor.b32  	%r338, %r338, %r214;
	ld.global.u32 	%r215, [%rd6+24];
	xor.b32  	%r337, %r337, %r215;
	ld.global.u32 	%r216, [%rd6+28];
	xor.b32  	%r336, %r336, %r216;
	ld.global.u32 	%r217, [%rd6+32];
	xor.b32  	%r335, %r335, %r217;
	ld.global.u32 	%r218, [%rd6+36];
	xor.b32  	%r334, %r334, %r218;
$L__BB0_12:
	and.b32  	%r220, %r203, 4;
	setp.eq.s32 	%p7, %r220, 0;
	@%p7 bra 	$L__BB0_14;
	ld.global.u32 	%r221, [%rd6+40];
	xor.b32  	%r338, %r338, %r221;
	ld.global.u32 	%r222, [%rd6+44];
	xor.b32  	%r337, %r337, %r222;
	ld.global.u32 	%r223, [%rd6+48];
	xor.b32  	%r336, %r336, %r223;
	ld.global.u32 	%r224, [%rd6+52];
	xor.b32  	%r335, %r335, %r224;
	ld.global.u32 	%r225, [%rd6+56];
	xor.b32  	%r334, %r334, %r225;
$L__BB0_14:
	and.b32  	%r227, %r203, 8;
	setp.eq.s32 	%p8, %r227, 0;
	@%p8 bra 	$L__BB0_16;
	ld.global.u32 	%r228, [%rd6+60];
	xor.b32  	%r338, %r338, %r228;
	ld.global.u32 	%r229, [%rd6+64];
	xor.b32  	%r337, %r337, %r229;
	ld.global.u32 	%r230, [%rd6+68];
	xor.b32  	%r336, %r336, %r230;
	ld.global.u32 	%r231, [%rd6+72];
	xor.b32  	%r335, %r335, %r231;
	ld.global.u32 	%r232, [%rd6+76];
	xor.b32  	%r334, %r334, %r232;
$L__BB0_16:
	and.b32  	%r234, %r203, 16;
	setp.eq.s32 	%p9, %r234, 0;
	@%p9 bra 	$L__BB0_18;
	ld.global.u32 	%r235, [%rd6+80];
	xor.b32  	%r338, %r338, %r235;
	ld.global.u32 	%r236, [%rd6+84];
	xor.b32  	%r337, %r337, %r236;
	ld.global.u32 	%r237, [%rd6+88];
	xor.b32  	%r336, %r336, %r237;
	ld.global.u32 	%r238, [%rd6+92];
	xor.b32  	%r335, %r335, %r238;
	ld.global.u32 	%r239, [%rd6+96];
	xor.b32  	%r334, %r334, %r239;
$L__BB0_18:
	and.b32  	%r241, %r203, 32;
	setp.eq.s32 	%p10, %r241, 0;
	@%p10 bra 	$L__BB0_20;
	ld.global.u32 	%r242, [%rd6+100];
	xor.b32  	%r338, %r338, %r242;
	ld.global.u32 	%r243, [%rd6+104];
	xor.b32  	%r337, %r337, %r243;
	ld.global.u32 	%r244, [%rd6+108];
	xor.b32  	%r336, %r336, %r244;
	ld.global.u32 	%r245, [%rd6+112];
	xor.b32  	%r335, %r335, %r245;
	ld.global.u32 	%r246, [%rd6+116];
	xor.b32  	%r334, %r334, %r246;
$L__BB0_20:
	and.b32  	%r248, %r203, 64;
	setp.eq.s32 	%p11, %r248, 0;
	@%p11 bra 	$L__BB0_22;
	ld.global.u32 	%r249, [%rd6+120];
	xor.b32  	%r338, %r338, %r249;
	ld.global.u32 	%r250, [%rd6+124];
	xor.b32  	%r337, %r337, %r250;
	ld.global.u32 	%r251, [%rd6+128];
	xor.b32  	%r336, %r336, %r251;
	ld.global.u32 	%r252, [%rd6+132];
	xor.b32  	%r335, %r335, %r252;
	ld.global.u32 	%r253, [%rd6+136];
	xor.b32  	%r334, %r334, %r253;
$L__BB0_22:
	and.b32  	%r255, %r203, 128;
	setp.eq.s32 	%p12, %r255, 0;
	@%p12 bra 	$L__BB0_24;
	ld.global.u32 	%r256, [%rd6+140];
	xor.b32  	%r338, %r338, %r256;
	ld.global.u32 	%r257, [%rd6+144];
	xor.b32  	%r337, %r337, %r257;
	ld.global.u32 	%r258, [%rd6+148];
	xor.b32  	%r336, %r336, %r258;
	ld.global.u32 	%r259, [%rd6+152];
	xor.b32  	%r335, %r335, %r259;
	ld.global.u32 	%r260, [%rd6+156];
	xor.b32  	%r334, %r334, %r260;
$L__BB0_24:
	and.b32  	%r262, %r203, 256;
	setp.eq.s32 	%p13, %r262, 0;
	@%p13 bra 	$L__BB0_26;
	ld.global.u32 	%r263, [%rd6+160];
	xor.b32  	%r338, %r338, %r263;
	ld.global.u32 	%r264, [%rd6+164];
	xor.b32  	%r337, %r337, %r264;
	ld.global.u32 	%r265, [%rd6+168];
	xor.b32  	%r336, %r336, %r265;
	ld.global.u32 	%r266, [%rd6+172];
	xor.b32  	%r335, %r335, %r266;
	ld.global.u32 	%r267, [%rd6+176];
	xor.b32  	%r334, %r334, %r267;
$L__BB0_26:
	and.b32  	%r269, %r203, 512;
	setp.eq.s32 	%p14, %r269, 0;
	@%p14 bra 	$L__BB0_28;
	ld.global.u32 	%r270, [%rd6+180];
	xor.b32  	%r338, %r338, %r270;
	ld.global.u32 	%r271, [%rd6+184];
	xor.b32  	%r337, %r337, %r271;
	ld.global.u32 	%r272, [%rd6+188];
	xor.b32  	%r336, %r336, %r272;
	ld.global.u32 	%r273, [%rd6+192];
	xor.b32  	%r335, %r335, %r273;
	ld.global.u32 	%r274, [%rd6+196];
	xor.b32  	%r334, %r334, %r274;
$L__BB0_28:
	and.b32  	%r276, %r203, 1024;
	setp.eq.s32 	%p15, %r276, 0;
	@%p15 bra 	$L__BB0_30;
	ld.global.u32 	%r277, [%rd6+200];
	xor.b32  	%r338, %r338, %r277;
	ld.global.u32 	%r278, [%rd6+204];
	xor.b32  	%r337, %r337, %r278;
	ld.global.u32 	%r279, [%rd6+208];
	xor.b32  	%r336, %r336, %r279;
	ld.global.u32 	%r280, [%rd6+212];
	xor.b32  	%r335, %r335, %r280;
	ld.global.u32 	%r281, [%rd6+216];
	xor.b32  	%r334, %r334, %r281;
$L__BB0_30:
	and.b32  	%r283, %r203, 2048;
	setp.eq.s32 	%p16, %r283, 0;
	@%p16 bra 	$L__BB0_32;
	ld.global.u32 	%r284, [%rd6+220];
	xor.b32  	%r338, %r338, %r284;
	ld.global.u32 	%r285, [%rd6+224];
	xor.b32  	%r337, %r337, %r285;
	ld.global.u32 	%r286, [%rd6+228];
	xor.b32  	%r336, %r336, %r286;
	ld.global.u32 	%r287, [%rd6+232];
	xor.b32  	%r335, %r335, %r287;
	ld.global.u32 	%r288, [%rd6+236];
	xor.b32  	%r334, %r334, %r288;
$L__BB0_32:
	and.b32  	%r290, %r203, 4096;
	setp.eq.s32 	%p17, %r290, 0;
	@%p17 bra 	$L__BB0_34;
	ld.global.u32 	%r291, [%rd6+240];
	xor.b32  	%r338, %r338, %r291;
	ld.global.u32 	%r292, [%rd6+244];
	xor.b32  	%r337, %r337, %r292;
	ld.global.u32 	%r293, [%rd6+248];
	xor.b32  	%r336, %r336, %r293;
	ld.global.u32 	%r294, [%rd6+252];
	xor.b32  	%r335, %r335, %r294;
	ld.global.u32 	%r295, [%rd6+256];
	xor.b32  	%r334, %r334, %r295;
$L__BB0_34:
	and.b32  	%r297, %r203, 8192;
	setp.eq.s32 	%p18, %r297, 0;
	@%p18 bra 	$L__BB0_36;
	ld.global.u32 	%r298, [%rd6+260];
	xor.b32  	%r338, %r338, %r298;
	ld.global.u32 	%r299, [%rd6+264];
	xor.b32  	%r337, %r337, %r299;
	ld.global.u32 	%r300, [%rd6+268];
	xor.b32  	%r336, %r336, %r300;
	ld.global.u32 	%r301, [%rd6+272];
	xor.b32  	%r335, %r335, %r301;
	ld.global.u32 	%r302, [%rd6+276];
	xor.b32  	%r334, %r334, %r302;
$L__BB0_36:
	and.b32  	%r304, %r203, 16384;
	setp.eq.s32 	%p19, %r304, 0;
	@%p19 bra 	$L__BB0_38;
	ld.global.u32 	%r305, [%rd6+280];
	xor.b32  	%r338, %r338, %r305;
	ld.global.u32 	%r306, [%rd6+284];
	xor.b32  	%r337, %r337, %r306;
	ld.global.u32 	%r307, [%rd6+288];
	xor.b32  	%r336, %r336, %r307;
	ld.global.u32 	%r308, [%rd6+292];
	xor.b32  	%r335, %r335, %r308;
	ld.global.u32 	%r309, [%rd6+296];
	xor.b32  	%r334, %r334, %r309;
$L__BB0_38:
	and.b32  	%r311, %r203, 32768;
	setp.eq.s32 	%p20, %r311, 0;
	@%p20 bra 	$L__BB0_40;
	ld.global.u32 	%r312, [%rd6+300];
	xor.b32  	%r338, %r338, %r312;
	ld.global.u32 	%r313, [%rd6+304];
	xor.b32  	%r337, %r337, %r313;
	ld.global.u32 	%r314, [%rd6+308];
	xor.b32  	%r336, %r336, %r314;
	ld.global.u32 	%r315, [%rd6+312];
	xor.b32  	%r335, %r335, %r315;
	ld.global.u32 	%r316, [%rd6+316];
	xor.b32  	%r334, %r334, %r316;
$L__BB0_40:
	add.s32 	%r333, %r333, 16;
	setp.ne.s32 	%p21, %r333, 32;
	@%p21 bra 	$L__BB0_8;
	mad.lo.s32 	%r317, %r327, -31, %r19;
	add.s32 	%r327, %r317, 1;
	setp.ne.s32 	%p22, %r327, 5;
	@%p22 bra 	$L__BB0_7;
	st.global.u32 	[%rd1+4], %r338;
	st.global.u32 	[%rd1+8], %r337;
	st.global.u32 	[%rd1+12], %r336;
	st.global.u32 	[%rd1+16], %r335;
	st.global.u32 	[%rd1+20], %r334;
	add.s32 	%r321, %r321, 1;
	setp.lt.u32 	%p23, %r321, %r10;
	@%p23 bra 	$L__BB0_6;
$L__BB0_43:
	shr.u64 	%rd7, %rd17, 2;
	add.s32 	%r320, %r320, 1;
	setp.gt.u64 	%p24, %rd17, 3;
	mov.u64 	%rd17, %rd7;
	@%p24 bra 	$L__BB0_4;
$L__BB0_44:
	mov.b32 	%r318, 0;
	st.global.v2.u32 	[%rd1+24], {%r318, %r318};
	st.global.u32 	[%rd1+32], %r318;
	mov.b64 	%rd16, 0;
	st.global.u64 	[%rd1+40], %rd16;
	add.s32 	%r319, %r319, %r7;
	setp.lt.s32 	%p25, %r319, 9999;
	@%p25 bra 	$L__BB0_2;
$L__BB0_45:
	ret;

}
	// .globl	_Z10initializeP17curandStateXORWOWPf
.visible .entry _Z10initializeP17curandStateXORWOWPf(
	.param .u64 .ptr .align 1 _Z10initializeP17curandStateXORWOWPf_param_0,
	.param .u64 .ptr .align 1 _Z10initializeP17curandStateXORWOWPf_param_1
)
{
	.reg .pred 	%p<3>;
	.reg .b32 	%r<102>;
	.reg .b32 	%f<37>;
	.reg .b64 	%rd<9>;

	ld.param.u64 	%rd3, [_Z10initializeP17curandStateXORWOWPf_param_0];
	ld.param.u64 	%rd4, [_Z10initializeP17curandStateXORWOWPf_param_1];
	mov.u32 	%r6, %ctaid.x;
	mov.u32 	%r1, %ntid.x;
	mov.u32 	%r7, %tid.x;
	mad.lo.s32 	%r101, %r6, %r1, %r7;
	setp.gt.s32 	%p1, %r101, 9998;
	@%p1 bra 	$L__BB1_3;
	cvta.to.global.u64 	%rd5, %rd3;
	mul.wide.s32 	%rd6, %r101, 48;
	add.s64 	%rd1, %rd5, %rd6;
	mov.u32 	%r8, %nctaid.x;
	mul.lo.s32 	%r3, %r1, %r8;
	cvta.to.global.u64 	%rd2, %rd4;
$L__BB1_2:
	mul.lo.s32 	%r9, %r101, 7;
	mul.wide.s32 	%rd7, %r9, 4;
	add.s64 	%rd8, %rd2, %rd7;
	mov.b32 	%r10, 981668463;
	st.global.u32 	[%rd8], %r10;
	ld.global.v2.u32 	{%r11, %r12}, [%rd1];
	shr.u32 	%r13, %r12, 2;
	xor.b32  	%r14, %r13, %r12;
	ld.global.v2.u32 	{%r15, %r16}, [%rd1+8];
	ld.global.v2.u32 	{%r17, %r18}, [%rd1+16];
	st.global.v2.u32 	[%rd1+8], {%r16, %r17};
	shl.b32 	%r19, %r18, 4;
	shl.b32 	%r20, %r14, 1;
	xor.b32  	%r21, %r20, %r19;
	xor.b32  	%r22, %r21, %r14;
	xor.b32  	%r23, %r22, %r18;
	st.global.v2.u32 	[%rd1+16], {%r18, %r23};
	add.s32 	%r24, %r11, 362437;
	st.global.v2.u32 	[%rd1], {%r24, %r15};
	add.s32 	%r25, %r23, %r24;
	cvt.rn.f32.u32 	%f1, %r25;
	fma.rn.f32 	%f2, %f1, 0f2F800000, 0f2F000000;
	fma.rn.f32 	%f3, %f2, 0f43960000, 0fC3160000;
	st.global.f32 	[%rd8+4], %f3;
	ld.global.v2.u32 	{%r26, %r27}, [%rd1];
	shr.u32 	%r28, %r27, 2;
	xor.b32  	%r29, %r28, %r27;
	ld.global.v2.u32 	{%r30, %r31}, [%rd1+8];
	ld.global.v2.u32 	{%r32, %r33}, [%rd1+16];
	st.global.v2.u32 	[%rd1+8], {%r31, %r32};
	shl.b32 	%r34, %r33, 4;
	shl.b32 	%r35, %r29, 1;
	xor.b32  	%r36, %r35, %r34;
	xor.b32  	%r37, %r36, %r29;
	xor.b32  	%r38, %r37, %r33;
	st.global.v2.u32 	[%rd1+16], {%r33, %r38};
	add.s32 	%r39, %r26, 362437;
	st.global.v2.u32 	[%rd1], {%r39, %r30};
	add.s32 	%r40, %r38, %r39;
	cvt.rn.f32.u32 	%f4, %r40;
	fma.rn.f32 	%f5, %f4, 0f2F800000, 0f2F000000;
	fma.rn.f32 	%f6, %f5, 0f43960000, 0fC3160000;
	st.global.f32 	[%rd8+8], %f6;
	ld.global.v2.u32 	{%r41, %r42}, [%rd1];
	shr.u32 	%r43, %r42, 2;
	xor.b32  	%r44, %r43, %r42;
	ld.global.v2.u32 	{%r45, %r46}, [%rd1+8];
	ld.global.v2.u32 	{%r47, %r48}, [%rd1+16];
	st.global.v2.u32 	[%rd1+8], {%r46, %r47};
	shl.b32 	%r49, %r48, 4;
	shl.b32 	%r50, %r44, 1;
	xor.b32  	%r51, %r50, %r49;
	xor.b32  	%r52, %r51, %r44;
	xor.b32  	%r53, %r52, %r48;
	st.global.v2.u32 	[%rd1+16], {%r48, %r53};
	add.s32 	%r54, %r41, 362437;
	st.global.v2.u32 	[%rd1], {%r54, %r45};
	add.s32 	%r55, %r53, %r54;
	cvt.rn.f32.u32 	%f7, %r55;
	fma.rn.f32 	%f8, %f7, 0f2F800000, 0f2F000000;
	fma.rn.f32 	%f9, %f8, 0f43960000, 0fC3160000;
	st.global.f32 	[%rd8+12], %f9;
	ld.global.f32 	%f10, [%rd8+4];
	ld.global.f32 	%f11, [%rd8+8];
	mul.f32 	%f12, %f11, %f11;
	fma.rn.f32 	%f13, %f10, %f10, %f12;
	fma.rn.f32 	%f14, %f9, %f9, %f13;
	sqrt.rn.f32 	%f15, %f14;
	div.rn.f32 	%f16, %f10, %f15;
	div.rn.f32 	%f17, %f11, %f15;
	div.rn.f32 	%f18, %f9, %f15;
	mul.f32 	%f19, %f18, 0f00000000;
	sub.f32 	%f20, %f17, %f19;
	sub.f32 	%f21, %f19, %f16;
	mul.f32 	%f22, %f16, 0f00000000;
	mul.f32 	%f23, %f17, 0f00000000;
	sub.f32 	%f24, %f22, %f23;
	ld.global.v2.u32 	{%r56, %r57}, [%rd1];
	shr.u32 	%r58, %r57, 2;
	xor.b32  	%r59, %r58, %r57;
	ld.global.v2.u32 	{%r60, %r61}, [%rd1+8];
	ld.global.v2.u32 	{%r62, %r63}, [%rd1+16];
	st.global.v2.u32 	[%rd1+8], {%r61, %r62};
	shl.b32 	%r64, %r63, 4;
	shl.b32 	%r65, %r59, 1;
	xor.b32  	%r66, %r65, %r64;
	xor.b32  	%r67, %r66, %r59;
	xor.b32  	%r68, %r67, %r63;
	st.global.v2.u32 	[%rd1+16], {%r63, %r68};
	add.s32 	%r69, %r56, 362437;
	st.global.v2.u32 	[%rd1], {%r69, %r60};
	add.s32 	%r70, %r68, %r69;
	cvt.rn.f32.u32 	%f25, %r70;
	fma.rn.f32 	%f26, %f25, 0f2F800000, 0f2F000000;
	mul.f32 	%f27, %f26, 0f42C80000;
	mul.f32 	%f28, %f20, %f27;
	st.global.f32 	[%rd8+16], %f28;
	ld.global.v2.u32 	{%r71, %r72}, [%rd1];
	shr.u32 	%r73, %r72, 2;
	xor.b32  	%r74, %r73, %r72;
	ld.global.v2.u32 	{%r75, %r76}, [%rd1+8];
	ld.global.v2.u32 	{%r77, %r78}, [%rd1+16];
	st.global.v2.u32 	[%rd1+8], {%r76, %r77};
	shl.b32 	%r79, %r78, 4;
	shl.b32 	%r80, %r74, 1;
	xor.b32  	%r81, %r80, %r79;
	xor.b32  	%r82, %r81, %r74;
	xor.b32  	%r83, %r82, %r78;
	st.global.v2.u32 	[%rd1+16], {%r78, %r83};
	add.s32 	%r84, %r71, 362437;
	st.global.v2.u32 	[%rd1], {%r84, %r75};
	add.s32 	%r85, %r83, %r84;
	cvt.rn.f32.u32 	%f29, %r85;
	fma.rn.f32 	%f30, %f29, 0f2F800000, 0f2F000000;
	mul.f32 	%f31, %f30, 0f42C80000;
	mul.f32 	%f32, %f21, %f31;
	st.global.f32 	[%rd8+20], %f32;
	ld.global.v2.u32 	{%r86, %r87}, [%rd1];
	shr.u32 	%r88, %r87, 2;
	xor.b32  	%r89, %r88, %r87;
	ld.global.v2.u32 	{%r90, %r91}, [%rd1+8];
	ld.global.v2.u32 	{%r92, %r93}, [%rd1+16];
	st.global.v2.u32 	[%rd1+8], {%r91, %r92};
	shl.b32 	%r94, %r93, 4;
	shl.b32 	%r95, %r89, 1;
	xor.b32  	%r96, %r95, %r94;
	xor.b32  	%r97, %r96, %r89;
	xor.b32  	%r98, %r97, %r93;
	st.global.v2.u32 	[%rd1+16], {%r93, %r98};
	add.s32 	%r99, %r86, 362437;
	st.global.v2.u32 	[%rd1], {%r99, %r90};
	add.s32 	%r100, %r98, %r99;
	cvt.rn.f32.u32 	%f33, %r100;
	fma.rn.f32 	%f34, %f33, 0f2F800000, 0f2F000000;
	mul.f32 	%f35, %f34, 0f42C80000;
	mul.f32 	%f36, %f24, %f35;
	st.global.f32 	[%rd8+24], %f36;
	add.s32 	%r101, %r101, %r3;
	setp.lt.s32 	%p2, %r101, 9999;
	@%p2 bra 	$L__BB1_2;
$L__BB1_3:
	ret;

}
	// .globl	_Z29calculateForcesUpdatePositionPff
.visible .entry _Z29calculateForcesUpdatePositionPff(
	.param .u64 .ptr .align 1 _Z29calculateForcesUpdatePositionPff_param_0,
	.param .f32 _Z29calculateForcesUpdatePositionPff_param_1
)
{
	.reg .pred 	%p<8>;
	.reg .b32 	%r<20>;
	.reg .b32 	%f<90>;
	.reg .b64 	%rd<9>;
	.reg .b64 	%fd<7>;

	ld.param.u64 	%rd6, [_Z29calculateForcesUpdatePositionPff_param_0];
	ld.param.f32 	%f24, [_Z29calculateForcesUpdatePositionPff_param_1];
	cvta.to.global.u64 	%rd1, %rd6;
	mov.u32 	%r12, %ctaid.x;
	mov.u32 	%r1, %ntid.x;
	mov.u32 	%r13, %tid.x;
	mad.lo.s32 	%r17, %r12, %r1, %r13;
	setp.gt.s32 	%p1, %r17, 9998;
	@%p1 bra 	$L__BB2_12;
	add.s64 	%rd2, %rd1, 28;
	mov.u32 	%r14, %nctaid.x;
	mul.lo.s32 	%r3, %r1, %r14;
$L__BB2_2:
	mul.lo.s32 	%r16, %r17, 7;
	mul.wide.s32 	%rd7, %r16, 4;
	add.s64 	%rd3, %rd1, %rd7;
	neg.s32 	%r18, %r17;
	mov.f32 	%f86, 0f00000000;
	mov.b32 	%r19, 0;
	mov.u64 	%rd8, %rd2;
	mov.f32 	%f85, %f86;
	mov.f32 	%f84, %f86;
$L__BB2_3:
	setp.eq.s32 	%p2, %r18, 0;
	@%p2 bra 	$L__BB2_6;
	ld.global.f32 	%f26, [%rd8+-24];
	ld.global.f32 	%f27, [%rd3+4];
	sub.f32 	%f4, %f26, %f27;
	ld.global.f32 	%f28, [%rd8+-20];
	ld.global.f32 	%f29, [%rd3+8];
	sub.f32 	%f5, %f28, %f29;
	ld.global.f32 	%f30, [%rd8+-16];
	ld.global.f32 	%f31, [%rd3+12];
	sub.f32 	%f6, %f30, %f31;
	mul.f32 	%f32, %f5, %f5;
	fma.rn.f32 	%f33, %f4, %f4, %f32;
	fma.rn.f32 	%f34, %f6, %f6, %f33;
	sqrt.rn.f32 	%f7, %f34;
	setp.leu.f32 	%p3, %f7, 0f42480000;
	@%p3 bra 	$L__BB2_6;
	ld.global.f32 	%f35, [%rd8+-28];
	mul.f32 	%f36, %f35, 0fC3480000;
	ld.global.f32 	%f37, [%rd3];
	mul.f32 	%f38, %f36, %f37;
	cvt.f64.f32 	%fd1, %f38;
	mul.f32 	%f39, %f7, %f7;
	cvt.f64.f32 	%fd2, %f39;
	div.rn.f64 	%fd3, %fd1, %fd2;
	cvt.rn.f32.f64 	%f40, %fd3;
	div.rn.f32 	%f41, %f4, %f7;
	div.rn.f32 	%f42, %f5, %f7;
	div.rn.f32 	%f43, %f6, %f7;
	fma.rn.f32 	%f84, %f41, %f40, %f84;
	fma.rn.f32 	%f85, %f42, %f40, %f85;
	fma.rn.f32 	%f86, %f43, %f40, %f86;
$L__BB2_6:
	add.s32 	%r8, %r19, 1;
	setp.eq.s32 	%p4, %r8, 9999;
	@%p4 bra 	$L__BB2_11;
	setp.eq.s32 	%p5, %r8, %r17;
	@%p5 bra 	$L__BB2_10;
	ld.global.f32 	%f44, [%rd8+4];
	ld.global.f32 	%f45, [%rd3+4];
	sub.f32 	%f14, %f44, %f45;
	ld.global.f32 	%f46, [%rd8+8];
	ld.global.f32 	%f47, [%rd3+8];
	sub.f32 	%f15, %f46, %f47;
	ld.global.f32 	%f48, [%rd8+12];
	ld.global.f32 	%f49, [%rd3+12];
	sub.f32 	%f16, %f48, %f49;
	mul.f32 	%f50, %f15, %f15;
	fma.rn.f32 	%f51, %f14, %f14, %f50;
	fma.rn.f32 	%f52, %f16, %f16, %f51;
	sqrt.rn.f32 	%f17, %f52;
	setp.leu.f32 	%p6, %f17, 0f42480000;
	@%p6 bra 	$L__BB2_10;
	ld.global.f32 	%f53, [%rd8];
	mul.f32 	%f54, %f53, 0fC3480000;
	ld.global.f32 	%f55, [%rd3];
	mul.f32 	%f56, %f54, %f55;
	cvt.f64.f32 	%fd4, %f56;
	mul.f32 	%f57, %f17, %f17;
	cvt.f64.f32 	%fd5, %f57;
	div.rn.f64 	%fd6, %fd4, %fd5;
	cvt.rn.f32.f64 	%f58, %fd6;
	div.rn.f32 	%f59, %f14, %f17;
	div.rn.f32 	%f60, %f15, %f17;
	div.rn.f32 	%f61, %f16, %f17;
	fma.rn.f32 	%f84, %f59, %f58, %f84;
	fma.rn.f32 	%f85, %f60, %f58, %f85;
	fma.rn.f32 	%f86, %f61, %f58, %f86;
$L__BB2_10:
	add.s32 	%r19, %r19, 2;
	add.s32 	%r18, %r18, 2;
	add.s64 	%rd8, %rd8, 56;
	bra.uni 	$L__BB2_3;
$L__BB2_11:
	bar.sync 	0;
	ld.global.f32 	%f62, [%rd3+16];
	mul.f32 	%f63, %f24, %f84;
	ld.global.f32 	%f64, [%rd3];
	div.rn.f32 	%f65, %f63, %f64;
	add.f32 	%f66, %f62, %f65;
	st.global.f32 	[%rd3+16], %f66;
	ld.global.f32 	%f67, [%rd3+20];
	mul.f32 	%f68, %f24, %f85;
	div.rn.f32 	%f69, %f68, %f64;
	add.f32 	%f70, %f67, %f69;
	st.global.f32 	[%rd3+20], %f70;
	ld.global.f32 	%f71, [%rd3+24];
	mul.f32 	%f72, %f24, %f86;
	div.rn.f32 	%f73, %f72, %f64;
	add.f32 	%f74, %f71, %f73;
	st.global.f32 	[%rd3+24], %f74;
	ld.global.f32 	%f75, [%rd3+4];
	fma.rn.f32 	%f76, %f24, %f66, %f75;
	st.global.f32 	[%rd3+4], %f76;
	ld.global.f32 	%f77, [%rd3+8];
	fma.rn.f32 	%f78, %f24, %f70, %f77;
	st.global.f32 	[%rd3+8], %f78;
	ld.global.f32 	%f79, [%rd3+12];
	fma.rn.f32 	%f80, %f24, %f74, %f79;
	st.global.f32 	[%rd3+12], %f80;
	add.s32 	%r17, %r17, %r3;
	setp.lt.s32 	%p7, %r17, 9999;
	@%p7 bra 	$L__BB2_2;
$L__BB2_12:
	ret;

}


// ===== COMPILED SASS (sm_100) =====

	.target	sm_100

	.elftype	@"ET_EXEC"


//--------------------- .note.nv.tkinfo           --------------------------
	.section	.note.nv.tkinfo,"",@"SHT_NOTE"
	.sectionflags	@"SHF_NOTE_NV_TKINFO"
	.tkinfo
        /*0018*/ 	.word	0x00000002
        /*0030*/ 	.string	""
        /*0030*/ 	.string	"ptxas"
        /*0030*/ 	.string	"Cuda compilation tools, release 13.0, V13.0.88"
        /*0030*/ 	.string	"Build cuda_13.0.r13.0/compiler.36424714_0"
        /*0030*/ 	.string	"-arch sm_100 -m 64 "



//--------------------- .note.nv.cuinfo           --------------------------
	.section	.note.nv.cuinfo,"",@"SHT_NOTE"
	.sectionflags	@"SHF_NOTE_NV_CUINFO"
        /*0018*/ 	.short	0x0002
        /*001a*/ 	.short	0x0064
        /*001c*/ 	.short	0x0082
	.zero		2


//--------------------- .nv.info                  --------------------------
	.section	.nv.info,"",@"SHT_CUDA_INFO"
	.align	4


	//----- nvinfo : EIATTR_REGCOUNT
	.align		4
        /*0000*/ 	.byte	0x04, 0x2f
        /*0002*/ 	.short	(.L_10 - .L_9)
	.align		4
.L_9:
        /*0004*/ 	.word	index@(_Z4initjP17curandStateXORWOW)
        /*0008*/ 	.word	0x0000001f


	//----- nvinfo : EIATTR_FRAME_SIZE
	.align		4
.L_10:
        /*000c*/ 	.byte	0x04, 0x11
        /*000e*/ 	.short	(.L_12 - .L_11)
	.align		4
.L_11:
        /*0010*/ 	.word	index@(_Z4initjP17curandStateXORWOW)
        /*0014*/ 	.word	0x00000000


	//----- nvinfo : EIATTR_REGCOUNT
	.align		4
.L_12:
        /*0018*/ 	.byte	0x04, 0x2f
        /*001a*/ 	.short	(.L_14 - .L_13)
	.align		4
.L_13:
        /*001c*/ 	.word	index@(_Z10initializeP17curandStateXORWOWPf)
        /*0020*/ 	.word	0x0000001e


	//----- nvinfo : EIATTR_FRAME_SIZE
	.align		4
.L_14:
        /*0024*/ 	.byte	0x04, 0x11
        /*0026*/ 	.short	(.L_16 - .L_15)
	.align		4
.L_15:
        /*0028*/ 	.word	index@($__internal_4_$__cuda_sm3x_div_rn_noftz_f32_slowpath)
        /*002c*/ 	.word	0x00000000


	//----- nvinfo : EIATTR_FRAME_SIZE
	.align		4
.L_16:
        /*0030*/ 	.byte	0x04, 0x11
        /*0032*/ 	.short	(.L_18 - .L_17)
	.align		4
.L_17:
        /*0034*/ 	.word	index@($__internal_3_$__cuda_sm20_sqrt_rn_f32_slowpath)
        /*0038*/ 	.word	0x00000000


	//----- nvinfo : EIATTR_FRAME_SIZE
	.align		4
.L_18:
        /*003c*/ 	.byte	0x04, 0x11
        /*003e*/ 	.short	(.L_20 - .L_19)
	.align		4
.L_19:
        /*0040*/ 	.word	index@(_Z10initializeP17curandStateXORWOWPf)
        /*0044*/ 	.word	0x00000000


	//----- nvinfo : EIATTR_REGCOUNT
	.align		4
.L_20:
        /*0048*/ 	.byte	0x04, 0x2f
        /*004a*/ 	.short	(.L_22 - .L_21)
	.align		4
.L_21:
        /*004c*/ 	.word	index@(_Z29calculateForcesUpdatePositionPff)
        /*0050*/ 	.word	0x00000024


	//----- nvinfo : EIATTR_FRAME_SIZE
	.align		4
.L_22:
        /*0054*/ 	.byte	0x04, 0x11
        /*0056*/ 	.short	(.L_24 - .L_23)
	.align		4
.L_23:
        /*0058*/ 	.word	index@($__internal_2_$__cuda_sm3x_div_rn_noftz_f32_slowpath)
        /*005c*/ 	.word	0x00000000


	//----- nvinfo : EIATTR_FRAME_SIZE
	.align		4
.L_24:
        /*0060*/ 	.byte	0x04, 0x11
        /*0062*/ 	.short	(.L_26 - .L_25)
	.align		4
.L_25:
        /*0064*/ 	.word	index@($__internal_1_$__cuda_sm20_sqrt_rn_f32_slowpath)
        /*0068*/ 	.word	0x00000000


	//----- nvinfo : EIATTR_FRAME_SIZE
	.align		4
.L_26:
        /*006c*/ 	.byte	0x04, 0x11
        /*006e*/ 	.short	(.L_28 - .L_27)
	.align		4
.L_27:
        /*0070*/ 	.word	index@($__internal_0_$__cuda_sm20_div_rn_f64_full)
        /*0074*/ 	.word	0x00000000


	//----- nvinfo : EIATTR_FRAME_SIZE
	.align		4
.L_28:
        /*0078*/ 	.byte	0x04, 0x11
        /*007a*/ 	.short	(.L_30 - .L_29)
	.align		4
.L_29:
        /*007c*/ 	.word	index@(_Z29calculateForcesUpdatePositionPff)
        /*0080*/ 	.word	0x00000000


	//----- nvinfo : EIATTR_MIN_STACK_SIZE
	.align		4
.L_30:
        /*0084*/ 	.byte	0x04, 0x12
        /*0086*/ 	.short	(.L_32 - .L_31)
	.align		4
.L_31:
        /*0088*/ 	.word	index@(_Z29calculateForcesUpdatePositionPff)
        /*008c*/ 	.word	0x00000000


	//----- nvinfo : EIATTR_MIN_STACK_SIZE
	.align		4
.L_32:
        /*0090*/ 	.byte	0x04, 0x12
        /*0092*/ 	.short	(.L_34 - .L_33)
	.align		4
.L_33:
        /*0094*/ 	.word	index@(_Z10initializeP17curandStateXORWOWPf)
        /*0098*/ 	.word	0x00000000


	//----- nvinfo : EIATTR_MIN_STACK_SIZE
	.align		4
.L_34:
        /*009c*/ 	.byte	0x04, 0x12
        /*009e*/ 	.short	(.L_36 - .L_35)
	.align		4
.L_35:
        /*00a0*/ 	.word	index@(_Z4initjP17curandStateXORWOW)
        /*00a4*/ 	.word	0x00000000
.L_36:


//--------------------- .nv.compat                --------------------------
	.section	.nv.compat,"",@"SHT_CUDA_COMPAT_INFO"
	.align	4
        /*0000*/ 	.byte	0x02, 0x09, 0x00, 0x00, 0x02, 0x02, 0x01, 0x00, 0x02, 0x05, 0x05, 0x00, 0x03, 0x07, 0x01, 0x01
        /*0010*/ 	.byte	0x02, 0x03, 0x00, 0x00, 0x02, 0x06, 0x01, 0x00, 0x04, 0x0b, 0x08, 0x00, 0x01, 0x00, 0x00, 0x00
        /*0020*/ 	.byte	0x00, 0x00, 0x00, 0x00


//--------------------- .nv.info._Z29calculateForcesUpdatePositionPff --------------------------
	.section	.nv.info._Z29calculateForcesUpdatePositionPff,"",@"SHT_CUDA_INFO"
	.sectionflags	@""
	.align	4


	//----- nvinfo : EIATTR_CUDA_API_VERSION
	.align		4
        /*0000*/ 	.byte	0x04, 0x37
        /*0002*/ 	.short	(.L_38 - .L_37)
.L_37:
        /*0004*/ 	.word	0x00000082


	//----- nvinfo : EIATTR_KPARAM_INFO
	.align		4
.L_38:
        /*0008*/ 	.byte	0x04, 0x17
        /*000a*/ 	.short	(.L_40 - .L_39)
.L_39:
        /*000c*/ 	.word	0x00000000
        /*0010*/ 	.short	0x0001
        /*0012*/ 	.short	0x0008
        /*0014*/ 	.byte	0x00, 0xf0, 0x11, 0x00


	//----- nvinfo : EIATTR_KPARAM_INFO
	.align		4
.L_40:
        /*0018*/ 	.byte	0x04, 0x17
        /*001a*/ 	.short	(.L_42 - .L_41)
.L_41:
        /*001c*/ 	.word	0x00000000
        /*0020*/ 	.short	0x0000
        /*0022*/ 	.short	0x0000
        /*0024*/ 	.byte	0x00, 0xf5, 0x21, 0x00


	//----- nvinfo : EIATTR_SPARSE_MMA_MASK
	.align		4
.L_42:
        /*0028*/ 	.byte	0x03, 0x50
        /*002a*/ 	.short	0x0000


	//----- nvinfo : EIATTR_MAXREG_COUNT
	.align		4
        /*002c*/ 	.byte	0x03, 0x1b
        /*002e*/ 	.short	0x00ff


	//----- nvinfo : EIATTR_NUM_BARRIERS
	.align		4
        /*0030*/ 	.byte	0x02, 0x4c
        /*0032*/ 	.byte	0x01
	.zero		1


	//----- nvinfo : EIATTR_MERCURY_ISA_VERSION
	.align		4
        /*0034*/ 	.byte	0x03, 0x5f
        /*0036*/ 	.short	0x0101


	//----- nvinfo : EIATTR_VRC_CTA_INIT_COUNT
	.align		4
        /*0038*/ 	.byte	0x02, 0x4a
	.zero		1
	.zero		1


	//----- nvinfo : EIATTR_EXIT_INSTR_OFFSETS
	.align		4
        /*003c*/ 	.byte	0x04, 0x1c
        /*003e*/ 	.short	(.L_44 - .L_43)


	//   ....[0]....
.L_43:
        /*0040*/ 	.word	0x00000060


	//   ....[1]....
        /*0044*/ 	.word	0x00001310


	//----- nvinfo : EIATTR_CRS_STACK_SIZE
	.align		4
.L_44:
        /*0048*/ 	.byte	0x04, 0x1e
        /*004a*/ 	.short	(.L_46 - .L_45)
.L_45:
        /*004c*/ 	.word	0x00000000


	//----- nvinfo : EIATTR_CBANK_PARAM_SIZE
	.align		4
.L_46:
        /*0050*/ 	.byte	0x03, 0x19
        /*0052*/ 	.short	0x000c


	//----- nvinfo : EIATTR_PARAM_CBANK
	.align		4
        /*0054*/ 	.byte	0x04, 0x0a
        /*0056*/ 	.short	(.L_48 - .L_47)
	.align		4
.L_47:
        /*0058*/ 	.word	index@(.nv.constant0._Z29calculateForcesUpdatePositionPff)
        /*005c*/ 	.short	0x0380
        /*005e*/ 	.short	0x000c


	//----- nvinfo : EIATTR_SW_WAR
	.align		4
.L_48:
        /*0060*/ 	.byte	0x04, 0x36
        /*0062*/ 	.short	(.L_50 - .L_49)
.L_49:
        /*0064*/ 	.word	0x00000008
.L_50:


//--------------------- .nv.info._Z10initializeP17curandStateXORWOWPf --------------------------
	.section	.nv.info._Z10initializeP17curandStateXORWOWPf,"",@"SHT_CUDA_INFO"
	.sectionflags	@""
	.align	4


	//----- nvinfo : EIATTR_CUDA_API_VERSION
	.align		4
        /*0000*/ 	.byte	0x04, 0x37
        /*0002*/ 	.short	(.L_52 - .L_51)
.L_51:
        /*0004*/ 	.word	0x00000082


	//----- nvinfo : EIATTR_KPARAM_INFO
	.align		4
.L_52:
        /*0008*/ 	.byte	0x04, 0x17
        /*000a*/ 	.short	(.L_54 - .L_53)
.L_53:
        /*000c*/ 	.word	0x00000000
        /*0010*/ 	.short	0x0001
        /*0012*/ 	.short	0x0008
        /*0014*/ 	.byte	0x00, 0xf5, 0x21, 0x00


	//----- nvinfo : EIATTR_KPARAM_INFO
	.align		4
.L_54:
        /*0018*/ 	.byte	0x04, 0x17
        /*001a*/ 	.short	(.L_56 - .L_55)
.L_55:
        /*001c*/ 	.word	0x00000000
        /*0020*/ 	.short	0x0000
        /*0022*/ 	.short	0x0000
        /*0024*/ 	.byte	0x00, 0xf5, 0x21, 0x00


	//----- nvinfo : EIATTR_SPARSE_MMA_MASK
	.align		4
.L_56:
        /*0028*/ 	.byte	0x03, 0x50
        /*002a*/ 	.short	0x0000


	//----- nvinfo : EIATTR_MAXREG_COUNT
	.align		4
        /*002c*/ 	.byte	0x03, 0x1b
        /*002e*/ 	.short	0x00ff


	//----- nvinfo : EIATTR_MERCURY_ISA_VERSION
	.align		4
        /*0030*/ 	.byte	0x03, 0x5f
        /*0032*/ 	.short	0x0101


	//----- nvinfo : EIATTR_VRC_CTA_INIT_COUNT
	.align		4
        /*0034*/ 	.byte	0x02, 0x4a
	.zero		1
	.zero		1


	//----- nvinfo : EIATTR_EXIT_INSTR_OFFSETS
	.align		4
        /*0038*/ 	.byte	0x04, 0x1c
        /*003a*/ 	.short	(.L_58 - .L_57)


	//   ....[0]....
.L_57:
        /*003c*/ 	.word	0x00000060


	//   ....[1]....
        /*0040*/ 	.word	0x00000df0


	//----- nvinfo : EIATTR_CRS_STACK_SIZE
	.align		4
.L_58:
        /*0044*/ 	.byte	0x04, 0x1e
        /*0046*/ 	.short	(.L_60 - .L_59)
.L_59:
        /*0048*/ 	.word	0x00000000


	//----- nvinfo : EIATTR_CBANK_PARAM_SIZE
	.align		4
.L_60:
        /*004c*/ 	.byte	0x03, 0x19
        /*004e*/ 	.short	0x0010


	//----- nvinfo : EIATTR_PARAM_CBANK
	.align		4
        /*0050*/ 	.byte	0x04, 0x0a
        /*0052*/ 	.short	(.L_62 - .L_61)
	.align		4
.L_61:
        /*0054*/ 	.word	index@(.nv.constant0._Z10initializeP17curandStateXORWOWPf)
        /*0058*/ 	.short	0x0380
        /*005a*/ 	.short	0x0010


	//----- nvinfo : EIATTR_SW_WAR
	.align		4
.L_62:
        /*005c*/ 	.byte	0x04, 0x36
        /*005e*/ 	.short	(.L_64 - .L_63)
.L_63:
        /*0060*/ 	.word	0x00000008
.L_64:


//--------------------- .nv.info._Z4initjP17curandStateXORWOW --------------------------
	.section	.nv.info._Z4initjP17curandStateXORWOW,"",@"SHT_CUDA_INFO"
	.sectionflags	@""
	.align	4


	//----- nvinfo : EIATTR_CUDA_API_VERSION
	.align		4
        /*0000*/ 	.byte	0x04, 0x37
        /*0002*/ 	.short	(.L_66 - .L_65)
.L_65:
        /*0004*/ 	.word	0x00000082


	//----- nvinfo : EIATTR_KPARAM_INFO
	.align		4
.L_66:
        /*0008*/ 	.byte	0x04, 0x17
        /*000a*/ 	.short	(.L_68 - .L_67)
.L_67:
        /*000c*/ 	.word	0x00000000
        /*0010*/ 	.short	0x0001
        /*0012*/ 	.short	0x0008
        /*0014*/ 	.byte	0x00, 0xf5, 0x21, 0x00


	//----- nvinfo : EIATTR_KPARAM_INFO
	.align		4
.L_68:
        /*0018*/ 	.byte	0x04, 0x17
        /*001a*/ 	.short	(.L_70 - .L_69)
.L_69:
        /*001c*/ 	.word	0x00000000
        /*0020*/ 	.short	0x0000
        /*0022*/ 	.short	0x0000
        /*0024*/ 	.byte	0x00, 0xf0, 0x11, 0x00


	//----- nvinfo : EIATTR_SPARSE_MMA_MASK
	.align		4
.L_70:
        /*0028*/ 	.byte	0x03, 0x50
        /*002a*/ 	.short	0x0000


	//----- nvinfo : EIATTR_MAXREG_COUNT
	.align		4
        /*002c*/ 	.byte	0x03, 0x1b
        /*002e*/ 	.short	0x00ff


	//----- nvinfo : EIATTR_MERCURY_ISA_VERSION
	.align		4
        /*0030*/ 	.byte	0x03, 0x5f
        /*0032*/ 	.short	0x0101


	//----- nvinfo : EIATTR_VRC_CTA_INIT_COUNT
	.align		4
        /*0034*/ 	.byte	0x02, 0x4a
	.zero		1
	.zero		1


	//----- nvinfo : EIATTR_EXIT_INSTR_OFFSETS
	.align		4
        /*0038*/ 	.byte	0x04, 0x1c
        /*003a*/ 	.short	(.L_72 - .L_71)


	//   ....[0]....
.L_71:
        /*003c*/ 	.word	0x00000070


	//   ....[1]....
        /*0040*/ 	.word	0x00000fb0


	//----- nvinfo : EIATTR_CRS_STACK_SIZE
	.align		4
.L_72:
        /*0044*/ 	.byte	0x04, 0x1e
        /*0046*/ 	.short	(.L_74 - .L_73)
.L_73:
        /*0048*/ 	.word	0x00000000


	//----- nvinfo : EIATTR_CBANK_PARAM_SIZE
	.align		4
.L_74:
        /*004c*/ 	.byte	0x03, 0x19
        /*004e*/ 	.short	0x0010


	//----- nvinfo : EIATTR_PARAM_CBANK
	.align		4
        /*0050*/ 	.byte	0x04, 0x0a
        /*0052*/ 	.short	(.L_76 - .L_75)
	.align		4
.L_75:
        /*0054*/ 	.word	index@(.nv.constant0._Z4initjP17curandStateXORWOW)
        /*0058*/ 	.short	0x0380
        /*005a*/ 	.short	0x0010


	//----- nvinfo : EIATTR_SW_WAR
	.align		4
.L_76:
        /*005c*/ 	.byte	0x04, 0x36
        /*005e*/ 	.short	(.L_78 - .L_77)
.L_77:
        /*0060*/ 	.word	0x00000008
.L_78:


//--------------------- .nv.callgraph             --------------------------
	.section	.nv.callgraph,"",@"SHT_CUDA_CALLGRAPH"
	.align	4
	.sectionentsize	8
	.align		4
        /*0000*/ 	.word	0x00000000
	.align		4
        /*0004*/ 	.word	0xffffffff
	.align		4
        /*0008*/ 	.word	0x00000000
	.align		4
        /*000c*/ 	.word	0xfffffffe
	.align		4
        /*0010*/ 	.word	0x00000000
	.align		4
        /*0014*/ 	.word	0xfffffffd
	.align		4
        /*0018*/ 	.word	0x00000000
	.align		4
        /*001c*/ 	.word	0xfffffffc


//--------------------- .nv.constant4             --------------------------
	.section	.nv.constant4,"a",@progbits
	.align	8
	.align		8
.nv.constant4:
        /*0000*/ 	.dword	precalc_xorwow_matrix
	.align		8
        /*0008*/ 	.dword	precalc_xorwow_offset_matrix
	.align		8
        /*0010*/ 	.dword	mrg32k3aM1
	.align		8
        /*0018*/ 	.dword	mrg32k3aM2
	.align		8
        /*0020*/ 	.dword	mrg32k3aM1SubSeq
	.align		8
        /*0028*/ 	.dword	mrg32k3aM2SubSeq
	.align		8
        /*0030*/ 	.dword	mrg32k3aM1Seq
	.align		8
        /*0038*/ 	.dword	mrg32k3aM2Seq


//--------------------- .nv.constant3             --------------------------
	.section	.nv.constant3,"a",@progbits
	.align	8
.nv.constant3:
	.type		__cr_lgamma_table,@object
	.size		__cr_lgamma_table,(.L_8 - __cr_lgamma_table)
__cr_lgamma_table:
        /*0000*/ 	.byte	0x00, 0x00, 0x00, 0x00, 0x00, 0x00, 0x00, 0x00, 0x00, 0x00, 0x00, 0x00, 0x00, 0x00, 0x00, 0x00
        /*0010*/ 	.byte	0xef, 0x39, 0xfa, 0xfe, 0x42, 0x2e, 0xe6, 0x3f, 0x02, 0x20, 0x2a, 0xfa, 0x0b, 0xab, 0xfc, 0x3f
        /*0020*/ 	.byte	0xf9, 0x2c, 0x92, 0x7c, 0xa7, 0x6c, 0x09, 0x40, 0xc9, 0x79, 0x44, 0x3c, 0x64, 0x26, 0x13, 0x40
        /*0030*/ 	.byte	0xca, 0x01, 0xcf, 0x3a, 0x27, 0x51, 0x1a, 0x40, 0x30, 0xcc, 0x2d, 0xf3, 0xe1, 0x0c, 0x21, 0x40
        /*0040*/ 	.byte	0x0d, 0xb7, 0xfc, 0x82, 0x8e, 0x35, 0x25, 0x40
.L_8:


//--------------------- .text._Z29calculateForcesUpdatePositionPff --------------------------
	.section	.text._Z29calculateForcesUpdatePositionPff,"ax",@progbits
	.align	128
        .global         _Z29calculateForcesUpdatePositionPff
        .type           _Z29calculateForcesUpdatePositionPff,@function
        .size           _Z29calculateForcesUpdatePositionPff,(.L_x_88 - _Z29calculateForcesUpdatePositionPff)
        .other          _Z29calculateForcesUpdatePositionPff,@"STO_CUDA_ENTRY STV_DEFAULT"
_Z29calculateForcesUpdatePositionPff:
.text._Z29calculateForcesUpdatePositionPff:
[----:B------:R-:W-:Y:S01]  /*0000*/  LDC R1, c[0x0][0x37c] ;  /* 0x0000df00ff017b82 */ /* 0x000fe20000000800 */
[----:B------:R-:W0:Y:S07]  /*0010*/  S2R R28, SR_TID.X ;  /* 0x00000000001c7919 */ /* 0x000e2e0000002100 */
[----:B------:R-:W0:Y:S08]  /*0020*/  S2UR UR4, SR_CTAID.X ;  /* 0x00000000000479c3 */ /* 0x000e300000002500 */
[----:B------:R-:W0:Y:S02]  /*0030*/  LDC R27, c[0x0][0x360] ;  /* 0x0000d800ff1b7b82 */ /* 0x000e240000000800 */
[----:B0-----:R-:W-:-:S05]  /*0040*/  IMAD R28, R27, UR4, R28 ;  /* 0x000000041b1c7c24 */ /* 0x001fca000f8e021c */
[----:B------:R-:W-:-:S13]  /*0050*/  ISETP.GT.AND P0, PT, R28, 0x270e, PT ;  /* 0x0000270e1c00780c */ /* 0x000fda0003f04270 */
[----:B------:R-:W-:Y:S05]  /*0060*/  @P0 EXIT ;  /* 0x000000000000094d */ /* 0x000fea0003800000 */
[----:B------:R-:W0:Y:S01]  /*0070*/  LDCU.64 UR4, c[0x0][0x380] ;  /* 0x00007000ff0477ac */ /* 0x000e220008000a00 */
[----:B------:R-:W1:Y:S01]  /*0080*/  LDCU UR6, c[0x0][0x370] ;  /* 0x00006e00ff0677ac */ /* 0x000e620008000800 */
[----:B------:R-:W2:Y:S01]  /*0090*/  LDCU.64 UR8, c[0x0][0x358] ;  /* 0x00006b00ff0877ac */ /* 0x000ea20008000a00 */
[----:B0-----:R-:W-:Y:S01]  /*00a0*/  UIADD3 UR4, UP0, UPT, UR4, 0x1c, URZ ;  /* 0x0000001c04047890 */ /* 0x001fe2000ff1e0ff */
[----:B-1----:R-:W-:-:S03]  /*00b0*/  IMAD R27, R27, UR6, RZ ;  /* 0x000000061b1b7c24 */ /* 0x002fc6000f8e02ff */
[----:B--2---:R-:W-:-:S12]  /*00c0*/  UIADD3.X UR5, UPT, UPT, URZ, UR5, URZ, UP0, !UPT ;  /* 0x00000005ff057290 */ /* 0x004fd800087fe4ff */
.L_x_34:
[----:B0-----:R-:W0:Y:S01]  /*00d0*/  LDC.64 R4, c[0x0][0x380] ;  /* 0x0000e000ff047b82 */ /* 0x001e220000000a00 */
[----:B------:R-:W-:Y:S01]  /*00e0*/  IMAD R3, R28, 0x7, RZ ;  /* 0x000000071c037824 */ /* 0x000fe200078e02ff */
[----:B------:R-:W-:Y:S01]  /*00f0*/  CS2R R24, SRZ ;  /* 0x0000000000187805 */ /* 0x000fe2000001ff00 */
[----:B------:R-:W-:Y:S01]  /*0100*/  IMAD.MOV R26, RZ, RZ, -R28 ;  /* 0x000000ffff1a7224 */ /* 0x000fe200078e0a1c */
[----:B------:R-:W-:Y:S01]  /*0110*/  MOV R7, UR5 ;  /* 0x0000000500077c02 */ /* 0x000fe20008000f00 */
[----:B------:R-:W-:Y:S01]  /*0120*/  IMAD.U32 R6, RZ, RZ, UR4 ;  /* 0x00000004ff067e24 */ /* 0x000fe2000f8e00ff */
[----:B------:R-:W-:Y:S01]  /*0130*/  CS2R R22, SRZ ;  /* 0x0000000000167805 */ /* 0x000fe2000001ff00 */
[----:B0-----:R-:W-:-:S07]  /*0140*/  IMAD.WIDE R4, R3, 0x4, R4 ;  /* 0x0000000403047825 */ /* 0x001fce00078e0204 */
.L_x_27:
[----:B------:R-:W-:Y:S01]  /*0150*/  ISETP.NE.AND P0, PT, R26, RZ, PT ;  /* 0x000000ff1a00720c */ /* 0x000fe20003f05270 */
[----:B------:R-:W-:-:S12]  /*0160*/  BSSY.RECONVERGENT B2, `(.L_x_0) ;  /* 0x0000064000027945 */ /* 0x000fd80003800200 */
[----:B------:R-:W-:Y:S05]  /*0170*/  @!P0 BRA `(.L_x_1) ;  /* 0x0000000400888947 */ /* 0x000fea0003800000 */
[----:B------:R-:W2:Y:S04]  /*0180*/  LDG.E R0, desc[UR8][R6.64+-0x14] ;  /* 0xffffec0806007981 */ /* 0x000ea8000c1e1900 */
[----:B------:R-:W2:Y:S04]  /*0190*/  LDG.E R9, desc[UR8][R4.64+0x8] ;  /* 0x0000080804097981 */ /* 0x000ea8000c1e1900 */
[----:B------:R-:W3:Y:S04]  /*01a0*/  LDG.E R2, desc[UR8][R6.64+-0x18] ;  /* 0xffffe80806027981 */ /* 0x000ee8000c1e1900 */
[----:B------:R-:W3:Y:S04]  /*01b0*/  LDG.E R3, desc[UR8][R4.64+0x4] ;  /* 0x0000040804037981 */ /* 0x000ee8000c1e1900 */
[----:B------:R-:W4:Y:S04]  /*01c0*/  LDG.E R8, desc[UR8][R6.64+-0x10] ;  /* 0xfffff00806087981 */ /* 0x000f28000c1e1900 */
[----:B------:R-:W4:Y:S01]  /*01d0*/  LDG.E R11, desc[UR8][R4.64+0xc] ;  /* 0x00000c08040b7981 */ /* 0x000f22000c1e1900 */
[----:B------:R-:W-:Y:S01]  /*01e0*/  BSSY.RECONVERGENT B0, `(.L_x_2) ;  /* 0x0000013000007945 */ /* 0x000fe20003800200 */
[----:B--2---:R-:W-:-:S04]  /*01f0*/  FADD R0, R0, -R9 ;  /* 0x8000000900007221 */ /* 0x004fc80000000000 */
[----:B------:R-:W-:Y:S01]  /*0200*/  FMUL R9, R0, R0 ;  /* 0x0000000000097220 */ /* 0x000fe20000400000 */
[----:B---3--:R-:W-:Y:S01]  /*0210*/  FADD R2, R2, -R3 ;  /* 0x8000000302027221 */ /* 0x008fe20000000000 */
[----:B----4-:R-:W-:-:S03]  /*0220*/  FADD R3, R8, -R11 ;  /* 0x8000000b08037221 */ /* 0x010fc60000000000 */
[----:B------:R-:W-:-:S04]  /*0230*/  FFMA R8, R2, R2, R9 ;  /* 0x0000000202087223 */ /* 0x000fc80000000009 */
[----:B------:R-:W-:-:S04]  /*0240*/  FFMA R10, R3, R3, R8 ;  /* 0x00000003030a7223 */ /* 0x000fc80000000008 */
[----:B------:R-:W-:Y:S01]  /*0250*/  VIADD R8, R10, 0xf3000000 ;  /* 0xf30000000a087836 */ /* 0x000fe20000000000 */
[----:B------:R0:W1:Y:S04]  /*0260*/  MUFU.RSQ R9, R10 ;  /* 0x0000000a00097308 */ /* 0x0000680000001400 */
[----:B------:R-:W-:-:S13]  /*0270*/  ISETP.GT.U32.AND P0, PT, R8, 0x727fffff, PT ;  /* 0x727fffff0800780c */ /* 0x000fda0003f04070 */
[----:B01----:R-:W-:Y:S05]  /*0280*/  @!P0 BRA `(.L_x_3) ;  /* 0x0000000000108947 */ /* 0x003fea0003800000 */
[----:B------:R-:W-:Y:S01]  /*0290*/  IMAD.MOV.U32 R8, RZ, RZ, R10 ;  /* 0x000000ffff087224 */ /* 0x000fe200078e000a */
[----:B------:R-:W-:-:S07]  /*02a0*/  MOV R14, 0x2c0 ;  /* 0x000002c0000e7802 */ /* 0x000fce0000000f00 */
[----:B------:R-:W-:Y:S05]  /*02b0*/  CALL.REL.NOINC `($__internal_1_$__cuda_sm20_sqrt_rn_f32_slowpath) ;  /* 0x0000001400887944 */ /* 0x000fea0003c00000 */
[----:B------:R-:W-:Y:S05]  /*02c0*/  BRA `(.L_x_4) ;  /* 0x0000000000107947 */ /* 0x000fea0003800000 */
.L_x_3:
[----:B------:R-:W-:Y:S01]  /*02d0*/  FMUL.FTZ R33, R10, R9 ;  /* 0x000000090a217220 */ /* 0x000fe20000410000 */
[----:B------:R-:W-:-:S03]  /*02e0*/  FMUL.FTZ R9, R9, 0.5 ;  /* 0x3f00000009097820 */ /* 0x000fc60000410000 */
[----:B------:R-:W-:-:S04]  /*02f0*/  FFMA R8, -R33, R33, R10 ;  /* 0x0000002121087223 */ /* 0x000fc8000000010a */
[----:B------:R-:W-:-:S07]  /*0300*/  FFMA R33, R8, R9, R33 ;  /* 0x0000000908217223 */ /* 0x000fce0000000021 */
.L_x_4:
[----:B------:R-:W-:Y:S05]  /*0310*/  BSYNC.RECONVERGENT B0 ;  /* 0x0000000000007941 */ /* 0x000fea0003800200 */
.L_x_2:
[----:B------:R-:W-:-:S13]  /*0320*/  FSETP.GT.AND P0, PT, R33, 50, PT ;  /* 0x424800002100780b */ /* 0x000fda0003f04000 */
[----:B------:R-:W-:Y:S05]  /*0330*/  @!P0 BRA `(.L_x_1) ;  /* 0x0000000400188947 */ /* 0x000fea0003800000 */
[----:B------:R-:W2:Y:S04]  /*0340*/  LDG.E R14, desc[UR8][R6.64+-0x1c] ;  /* 0xffffe408060e7981 */ /* 0x000ea8000c1e1900 */
[----:B------:R-:W3:Y:S01]  /*0350*/  LDG.E R15, desc[UR8][R4.64] ;  /* 0x00000008040f7981 */ /* 0x000ee2000c1e1900 */
[----:B------:R-:W-:Y:S01]  /*0360*/  FMUL R10, R33, R33 ;  /* 0x00000021210a7220 */ /* 0x000fe20000400000 */
[----:B------:R-:W-:Y:S01]  /*0370*/  HFMA2 R8, -RZ, RZ, 0, 5.9604644775390625e-08 ;  /* 0x00000001ff087431 */ /* 0x000fe200000001ff */
[----:B------:R-:W-:Y:S04]  /*0380*/  BSSY.RECONVERGENT B0, `(.L_x_5) ;  /* 0x0000014000007945 */ /* 0x000fe80003800200 */
[----:B------:R-:W0:Y:S08]  /*0390*/  F2F.F64.F32 R10, R10 ;  /* 0x0000000a000a7310 */ /* 0x000e300000201800 */
[----:B0-----:R-:W0:Y:S02]  /*03a0*/  MUFU.RCP64H R9, R11 ;  /* 0x0000000b00097308 */ /* 0x001e240000001800 */
[----:B0-----:R-:W-:-:S08]  /*03b0*/  DFMA R12, -R10, R8, 1 ;  /* 0x3ff000000a0c742b */ /* 0x001fd00000000108 */
[----:B------:R-:W-:-:S08]  /*03c0*/  DFMA R12, R12, R12, R12 ;  /* 0x0000000c0c0c722b */ /* 0x000fd0000000000c */
[----:B------:R-:W-:Y:S01]  /*03d0*/  DFMA R8, R8, R12, R8 ;  /* 0x0000000c0808722b */ /* 0x000fe20000000008 */
[----:B--2---:R-:W-:-:S04]  /*03e0*/  FMUL R14, R14, -200 ;  /* 0xc34800000e0e7820 */ /* 0x004fc80000400000 */
[----:B---3--:R-:W-:-:S03]  /*03f0*/  FMUL R12, R14, R15 ;  /* 0x0000000f0e0c7220 */ /* 0x008fc60000400000 */
[----:B------:R-:W-:-:S03]  /*0400*/  DFMA R14, -R10, R8, 1 ;  /* 0x3ff000000a0e742b */ /* 0x000fc60000000108 */
[----:B------:R-:W0:Y:S05]  /*0410*/  F2F.F64.F32 R12, R12 ;  /* 0x0000000c000c7310 */ /* 0x000e2a0000201800 */
[----:B------:R-:W-:-:S08]  /*0420*/  DFMA R8, R8, R14, R8 ;  /* 0x0000000e0808722b */ /* 0x000fd00000000008 */
[----:B0-----:R-:W-:Y:S01]  /*0430*/  DMUL R14, R12, R8 ;  /* 0x000000080c0e7228 */ /* 0x001fe20000000000 */
[----:B------:R-:W-:-:S07]  /*0440*/  FSETP.GEU.AND P1, PT, |R13|, 6.5827683646048100446e-37, PT ;  /* 0x036000000d00780b */ /* 0x000fce0003f2e200 */
[----:B------:R-:W-:-:S08]  /*0450*/  DFMA R16, -R10, R14, R12 ;  /* 0x0000000e0a10722b */ /* 0x000fd0000000010c */
[----:B------:R-:W-:-:S10]  /*0460*/  DFMA R8, R8, R16, R14 ;  /* 0x000000100808722b */ /* 0x000fd4000000000e */
[----:B------:R-:W-:-:S05]  /*0470*/  FFMA R14, RZ, R11, R9 ;  /* 0x0000000bff0e7223 */ /* 0x000fca0000000009 */
[----:B------:R-:W-:-:S13]  /*0480*/  FSETP.GT.AND P0, PT, |R14|, 1.469367938527859385e-39, PT ;  /* 0x001000000e00780b */ /* 0x000fda0003f04200 */
[----:B------:R-:W-:Y:S05]  /*0490*/  @P0 BRA P1, `(.L_x_6) ;  /* 0x0000000000080947 */ /* 0x000fea0000800000 */
[----:B------:R-:W-:-:S07]  /*04a0*/  MOV R30, 0x4c0 ;  /* 0x000004c0001e7802 */ /* 0x000fce0000000f00 */
[----:B------:R-:W-:Y:S05]  /*04b0*/  CALL.REL.NOINC `($__internal_0_$__cuda_sm20_div_rn_f64_full) ;  /* 0x0000000c00987944 */ /* 0x000fea0003c00000 */
.L_x_6:
[----:B------:R-:W-:Y:S05]  /*04c0*/  BSYNC.RECONVERGENT B0 ;  /* 0x0000000000007941 */ /* 0x000fea0003800200 */
.L_x_5:
[----:B------:R-:W0:Y:S01]  /*04d0*/  MUFU.RCP R10, R33 ;  /* 0x00000021000a7308 */ /* 0x000e220000001000 */
[----:B------:R-:W-:Y:S07]  /*04e0*/  BSSY.RECONVERGENT B3, `(.L_x_7) ;  /* 0x000000c000037945 */ /* 0x000fee0003800200 */
[----:B------:R-:W1:Y:S08]  /*04f0*/  FCHK P0, R2, R33 ;  /* 0x0000002102007302 */ /* 0x000e700000000000 */
[----:B------:R2:W3:Y:S01]  /*0500*/  F2F.F32.F64 R11, R8 ;  /* 0x00000008000b7310 */ /* 0x0004e20000301000 */
[----:B0-----:R-:W-:-:S04]  /*0510*/  FFMA R13, R10, -R33, 1 ;  /* 0x3f8000000a0d7423 */ /* 0x001fc80000000821 */
[----:B------:R-:W-:-:S04]  /*0520*/  FFMA R13, R10, R13, R10 ;  /* 0x0000000d0a0d7223 */ /* 0x000fc8000000000a */
[----:B------:R-:W-:-:S04]  /*0530*/  FFMA R12, R2, R13, RZ ;  /* 0x0000000d020c7223 */ /* 0x000fc800000000ff */
[----:B------:R-:W-:-:S04]  /*0540*/  FFMA R10, R12, -R33, R2 ;  /* 0x800000210c0a7223 */ /* 0x000fc80000000002 */
[----:B------:R-:W-:Y:S01]  /*0550*/  FFMA R12, R13, R10, R12 ;  /* 0x0000000a0d0c7223 */ /* 0x000fe2000000000c */
[----:B-123--:R-:W-:Y:S06]  /*0560*/  @!P0 BRA `(.L_x_8) ;  /* 0x00000000000c8947 */ /* 0x00efec0003800000 */
[----:B------:R-:W-:-:S07]  /*0570*/  MOV R10, 0x590 ;  /* 0x00000590000a7802 */ /* 0x000fce0000000f00 */
[----:B------:R-:W-:Y:S05]  /*0580*/  CALL.REL.NOINC `($__internal_2_$__cuda_sm3x_div_rn_noftz_f32_slowpath) ;  /* 0x0000001400307944 */ /* 0x000fea0003c00000 */
[----:B------:R-:W-:-:S07]  /*0590*/  IMAD.MOV.U32 R12, RZ, RZ, R2 ;  /* 0x000000ffff0c7224 */ /* 0x000fce00078e0002 */
.L_x_8:
[----:B------:R-:W-:Y:S05]  /*05a0*/  BSYNC.RECONVERGENT B3 ;  /* 0x0000000000037941 */ /* 0x000fea0003800200 */
.L_x_7:
[----:B------:R-:W0:Y:S01]  /*05b0*/  MUFU.RCP R2, R33 ;  /* 0x0000002100027308 */ /* 0x000e220000001000 */
[----:B------:R-:W-:Y:S07]  /*05c0*/  BSSY.RECONVERGENT B3, `(.L_x_9) ;  /* 0x000000c000037945 */ /* 0x000fee0003800200 */
[----:B------:R-:W1:Y:S01]  /*05d0*/  FCHK P0, R0, R33 ;  /* 0x0000002100007302 */ /* 0x000e620000000000 */
[----:B0-----:R-:W-:-:S04]  /*05e0*/  FFMA R9, R2, -R33, 1 ;  /* 0x3f80000002097423 */ /* 0x001fc80000000821 */
[----:B------:R-:W-:-:S04]  /*05f0*/  FFMA R2, R2, R9, R2 ;  /* 0x0000000902027223 */ /* 0x000fc80000000002 */
[----:B------:R-:W-:-:S04]  /*0600*/  FFMA R9, R0, R2, RZ ;  /* 0x0000000200097223 */ /* 0x000fc800000000ff */
[----:B------:R-:W-:-:S04]  /*0610*/  FFMA R14, R9, -R33, R0 ;  /* 0x80000021090e7223 */ /* 0x000fc80000000000 */
[----:B------:R-:W-:Y:S01]  /*0620*/  FFMA R14, R2, R14, R9 ;  /* 0x0000000e020e7223 */ /* 0x000fe20000000009 */
[----:B-1----:R-:W-:Y:S06]  /*0630*/  @!P0 BRA `(.L_x_10) ;  /* 0x0000000000108947 */ /* 0x002fec0003800000 */
[----:B------:R-:W-:Y:S01]  /*0640*/  IMAD.MOV.U32 R2, RZ, RZ, R0 ;  /* 0x000000ffff027224 */ /* 0x000fe200078e0000 */
[----:B------:R-:W-:-:S07]  /*0650*/  MOV R10, 0x670 ;  /* 0x00000670000a7802 */ /* 0x000fce0000000f00 */
[----:B------:R-:W-:Y:S05]  /*0660*/  CALL.REL.NOINC `($__internal_2_$__cuda_sm3x_div_rn_noftz_f32_slowpath) ;  /* 0x0000001000f87944 */ /* 0x000fea0003c00000 */
[----:B------:R-:W-:-:S07]  /*0670*/  MOV R14, R2 ;  /* 0x00000002000e7202 */ /* 0x000fce0000000f00 */
.L_x_10:
[----:B------:R-:W-:Y:S05]  /*0680*/  BSYNC.RECONVERGENT B3 ;  /* 0x0000000000037941 */ /* 0x000fea0003800200 */
.L_x_9:
        /* <DEDUP_REMOVED lines=13> */
.L_x_12:
[----:B------:R-:W-:Y:S05]  /*0760*/  BSYNC.RECONVERGENT B3 ;  /* 0x0000000000037941 */ /* 0x000fea0003800200 */
.L_x_11:
[C---:B------:R-:W-:Y:S01]  /*0770*/  FFMA R22, R11.reuse, R12, R22 ;  /* 0x0000000c0b167223 */ /* 0x040fe20000000016 */
[C---:B------:R-:W-:Y:S01]  /*0780*/  FFMA R23, R11.reuse, R14, R23 ;  /* 0x0000000e0b177223 */ /* 0x040fe20000000017 */
[----:B------:R-:W-:-:S07]  /*0790*/  FFMA R25, R11, R0, R25 ;  /* 0x000000000b197223 */ /* 0x000fce0000000019 */
.L_x_1:
[----:B------:R-:W-:Y:S05]  /*07a0*/  BSYNC.RECONVERGENT B2 ;  /* 0x0000000000027941 */ /* 0x000fea0003800200 */
.L_x_0:
[----:B------:R-:W-:-:S05]  /*07b0*/  VIADD R3, R24, 0x1 ;  /* 0x0000000118037836 */ /* 0x000fca0000000000 */
[----:B------:R-:W-:-:S13]  /*07c0*/  ISETP.NE.AND P0, PT, R3, 0x270f, PT ;  /* 0x0000270f0300780c */ /* 0x000fda0003f05270 */
[----:B------:R-:W-:Y:S05]  /*07d0*/  @!P0 BRA `(.L_x_13) ;  /* 0x0000000400ac8947 */ /* 0x000fea0003800000 */
[----:B------:R-:W-:Y:S01]  /*07e0*/  ISETP.NE.AND P0, PT, R3, R28, PT ;  /* 0x0000001c0300720c */ /* 0x000fe20003f05270 */
        /* <DEDUP_REMOVED lines=15> */
[----:B------:R0:W1:Y:S01]  /*08e0*/  MUFU.RSQ R9, R10 ;  /* 0x0000000a00097308 */ /* 0x0000620000001400 */
[----:B------:R-:W-:-:S04]  /*08f0*/  IADD3 R8, PT, PT, R10, -0xd000000, RZ ;  /* 0xf30000000a087810 */ /* 0x000fc80007ffe0ff */
[----:B------:R-:W-:-:S13]  /*0900*/  ISETP.GT.U32.AND P0, PT, R8, 0x727fffff, PT ;  /* 0x727fffff0800780c */ /* 0x000fda0003f04070 */
[----:B01----:R-:W-:Y:S05]  /*0910*/  @!P0 BRA `(.L_x_17) ;  /* 0x0000000000108947 */ /* 0x003fea0003800000 */
[----:B------:R-:W-:Y:S01]  /*0920*/  IMAD.MOV.U32 R8, RZ, RZ, R10 ;  /* 0x000000ffff087224 */ /* 0x000fe200078e000a */
[----:B------:R-:W-:-:S07]  /*0930*/  MOV R14, 0x950 ;  /* 0x00000950000e7802 */ /* 0x000fce0000000f00 */
[----:B------:R-:W-:Y:S05]  /*0940*/  CALL.REL.NOINC `($__internal_1_$__cuda_sm20_sqrt_rn_f32_slowpath) ;  /* 0x0000000c00e47944 */ /* 0x000fea0003c00000 */
[----:B------:R-:W-:Y:S05]  /*0950*/  BRA `(.L_x_18) ;  /* 0x0000000000107947 */ /* 0x000fea0003800000 */
.L_x_17:
[----:B------:R-:W-:Y:S01]  /*0960*/  FMUL.FTZ R33, R10, R9 ;  /* 0x000000090a217220 */ /* 0x000fe20000410000 */
[----:B------:R-:W-:-:S03]  /*0970*/  FMUL.FTZ R9, R9, 0.5 ;  /* 0x3f00000009097820 */ /* 0x000fc60000410000 */
[----:B------:R-:W-:-:S04]  /*0980*/  FFMA R8, -R33, R33, R10 ;  /* 0x0000002121087223 */ /* 0x000fc8000000010a */
[----:B------:R-:W-:-:S07]  /*0990*/  FFMA R33, R8, R9, R33 ;  /* 0x0000000908217223 */ /* 0x000fce0000000021 */
.L_x_18:
[----:B------:R-:W-:Y:S05]  /*09a0*/  BSYNC.RECONVERGENT B0 ;  /* 0x0000000000007941 */ /* 0x000fea0003800200 */
.L_x_16:
        /* <DEDUP_REMOVED lines=26> */
.L_x_20:
[----:B------:R-:W-:Y:S05]  /*0b50*/  BSYNC.RECONVERGENT B0 ;  /* 0x0000000000007941 */ /* 0x000fea0003800200 */
.L_x_19:
        /* <DEDUP_REMOVED lines=13> */
.L_x_22:
[----:B------:R-:W-:Y:S05]  /*0c30*/  BSYNC.RECONVERGENT B3 ;  /* 0x0000000000037941 */ /* 0x000fea0003800200 */
.L_x_21:
        /* <DEDUP_REMOVED lines=9> */
[----:B------:R-:W-:Y:S02]  /*0cd0*/  MOV R2, R0 ;  /* 0x0000000000027202 */ /* 0x000fe40000000f00 */
[----:B------:R-:W-:-:S07]  /*0ce0*/  MOV R10, 0xd00 ;  /* 0x00000d00000a7802 */ /* 0x000fce0000000f00 */
[----:B------:R-:W-:Y:S05]  /*0cf0*/  CALL.REL.NOINC `($__internal_2_$__cuda_sm3x_div_rn_noftz_f32_slowpath) ;  /* 0x0000000c00547944 */ /* 0x000fea0003c00000 */
[----:B------:R-:W-:-:S07]  /*0d00*/  IMAD.MOV.U32 R14, RZ, RZ, R2 ;  /* 0x000000ffff0e7224 */ /* 0x000fce00078e0002 */
.L_x_24:
[----:B------:R-:W-:Y:S05]  /*0d10*/  BSYNC.RECONVERGENT B3 ;  /* 0x0000000000037941 */ /* 0x000fea0003800200 */
.L_x_23:
        /* <DEDUP_REMOVED lines=13> */
.L_x_26:
[----:B------:R-:W-:Y:S05]  /*0df0*/  BSYNC.RECONVERGENT B3 ;  /* 0x0000000000037941 */ /* 0x000fea0003800200 */
.L_x_25:
[C---:B------:R-:W-:Y:S01]  /*0e00*/  FFMA R22, R11.reuse, R12, R22 ;  /* 0x0000000c0b167223 */ /* 0x040fe20000000016 */
[C---:B------:R-:W-:Y:S01]  /*0e10*/  FFMA R23, R11.reuse, R14, R23 ;  /* 0x0000000e0b177223 */ /* 0x040fe20000000017 */
[----:B------:R-:W-:-:S07]  /*0e20*/  FFMA R25, R11, R0, R25 ;  /* 0x000000000b197223 */ /* 0x000fce0000000019 */
.L_x_15:
[----:B------:R-:W-:Y:S05]  /*0e30*/  BSYNC.RECONVERGENT B2 ;  /* 0x0000000000027941 */ /* 0x000fea0003800200 */
.L_x_14:
[----:B------:R-:W-:Y:S01]  /*0e40*/  IADD3 R6, P0, PT, R6, 0x38, RZ ;  /* 0x0000003806067810 */ /* 0x000fe20007f1e0ff */
[----:B------:R-:W-:Y:S01]  /*0e50*/  VIADD R26, R26, 0x2 ;  /* 0x000000021a1a7836 */ /* 0x000fe20000000000 */
[----:B------:R-:W-:Y:S02]  /*0e60*/  IADD3 R24, PT, PT, R24, 0x2, RZ ;  /* 0x0000000218187810 */ /* 0x000fe40007ffe0ff */
[----:B------:R-:W-:Y:S01]  /*0e70*/  IADD3.X R7, PT, PT, RZ, R7, RZ, P0, !PT ;  /* 0x00000007ff077210 */ /* 0x000fe200007fe4ff */
[----:B------:R-:W-:Y:S08]  /*0e80*/  BRA `(.L_x_27) ;  /* 0xfffffff000b07947 */ /* 0x000ff0000383ffff */
.L_x_13:
[----:B------:R-:W-:Y:S05]  /*0e90*/  WARPSYNC.ALL ;  /* 0x0000000000007948 */ /* 0x000fea0003800000 */
[----:B------:R-:W-:Y:S06]  /*0ea0*/  BAR.SYNC.DEFER_BLOCKING 0x0 ;  /* 0x0000000000007b1d */ /* 0x000fec0000010000 */
[----:B------:R-:W0:Y:S01]  /*0eb0*/  LDCU UR6, c[0x0][0x388] ;  /* 0x00007100ff0677ac */ /* 0x000e220008000800 */
[----:B------:R-:W2:Y:S04]  /*0ec0*/  LDG.E R33, desc[UR8][R4.64] ;  /* 0x0000000804217981 */ /* 0x000ea8000c1e1900 */
[----:B------:R1:W5:Y:S01]  /*0ed0*/  LDG.E R3, desc[UR8][R4.64+0x10] ;  /* 0x0000100804037981 */ /* 0x000362000c1e1900 */
[----:B0-----:R-:W-:Y:S01]  /*0ee0*/  FMUL R2, R22, UR6 ;  /* 0x0000000616027c20 */ /* 0x001fe20008400000 */
[----:B------:R-:W-:Y:S01]  /*0ef0*/  BSSY.RECONVERGENT B2, `(.L_x_28) ;  /* 0x000000c000027945 */ /* 0x000fe20003800200 */
[----:B--2---:R-:W0:Y:S08]  /*0f00*/  MUFU.RCP R0, R33 ;  /* 0x0000002100007308 */ /* 0x004e300000001000 */
[----:B------:R-:W2:Y:S01]  /*0f10*/  FCHK P0, R2, R33 ;  /* 0x0000002102007302 */ /* 0x000ea20000000000 */
[----:B0-----:R-:W-:-:S04]  /*0f20*/  FFMA R7, -R33, R0, 1 ;  /* 0x3f80000021077423 */ /* 0x001fc80000000100 */
[----:B------:R-:W-:-:S04]  /*0f30*/  FFMA R7, R0, R7, R0 ;  /* 0x0000000700077223 */ /* 0x000fc80000000000 */
[----:B------:R-:W-:-:S04]  /*0f40*/  FFMA R0, R2, R7, RZ ;  /* 0x0000000702007223 */ /* 0x000fc800000000ff */
[----:B------:R-:W-:-:S04]  /*0f50*/  FFMA R6, -R33, R0, R2 ;  /* 0x0000000021067223 */ /* 0x000fc80000000102 */
[----:B------:R-:W-:Y:S01]  /*0f60*/  FFMA R0, R7, R6, R0 ;  /* 0x0000000607007223 */ /* 0x000fe20000000000 */
[----:B-12---:R-:W-:Y:S06]  /*0f70*/  @!P0 BRA `(.L_x_29) ;  /* 0x00000000000c8947 */ /* 0x006fec0003800000 */
[----:B------:R-:W-:-:S07]  /*0f80*/  MOV R10, 0xfa0 ;  /* 0x00000fa0000a7802 */ /* 0x000fce0000000f00 */
[----:B-----5:R-:W-:Y:S05]  /*0f90*/  CALL.REL.NOINC `($__internal_2_$__cuda_sm3x_div_rn_noftz_f32_slowpath) ;  /* 0x0000000800ac7944 */ /* 0x020fea0003c00000 */
[----:B------:R-:W-:-:S07]  /*0fa0*/  IMAD.MOV.U32 R0, RZ, RZ, R2 ;  /* 0x000000ffff007224 */ /* 0x000fce00078e0002 */
.L_x_29:
[----:B------:R-:W-:Y:S05]  /*0fb0*/  BSYNC.RECONVERGENT B2 ;  /* 0x0000000000027941 */ /* 0x000fea0003800200 */
.L_x_28:
[----:B------:R0:W5:Y:S01]  /*0fc0*/  LDG.E R6, desc[UR8][R4.64+0x14] ;  /* 0x0000140804067981 */ /* 0x000162000c1e1900 */
[----:B------:R-:W1:Y:S01]  /*0fd0*/  LDCU UR6, c[0x0][0x388] ;  /* 0x00007100ff0677ac */ /* 0x000e620008000800 */
[----:B------:R-:W2:Y:S01]  /*0fe0*/  MUFU.RCP R2, R33 ;  /* 0x0000002100027308 */ /* 0x000ea20000001000 */
[----:B-----5:R-:W-:Y:S01]  /*0ff0*/  FADD R3, R3, R0 ;  /* 0x0000000003037221 */ /* 0x020fe20000000000 */
[----:B------:R-:W-:Y:S04]  /*1000*/  BSSY.RECONVERGENT B2, `(.L_x_30) ;  /* 0x000000e000027945 */ /* 0x000fe80003800200 */
[----:B------:R0:W-:Y:S01]  /*1010*/  STG.E desc[UR8][R4.64+0x10], R3 ;  /* 0x0000100304007986 */ /* 0x0001e2000c101908 */
[----:B-1----:R-:W-:Y:S01]  /*1020*/  FMUL R8, R23, UR6 ;  /* 0x0000000617087c20 */ /* 0x002fe20008400000 */
[----:B--2---:R-:W-:-:S03]  /*1030*/  FFMA R7, -R33, R2, 1 ;  /* 0x3f80000021077423 */ /* 0x004fc60000000102 */
[----:B------:R-:W1:Y:S01]  /*1040*/  FCHK P0, R8, R33 ;  /* 0x0000002108007302 */ /* 0x000e620000000000 */
[----:B------:R-:W-:-:S04]  /*1050*/  FFMA R0, R2, R7, R2 ;  /* 0x0000000702007223 */ /* 0x000fc80000000002 */
[----:B------:R-:W-:-:S04]  /*1060*/  FFMA R2, R0, R8, RZ ;  /* 0x0000000800027223 */ /* 0x000fc800000000ff */
[----:B------:R-:W-:-:S04]  /*1070*/  FFMA R7, -R33, R2, R8 ;  /* 0x0000000221077223 */ /* 0x000fc80000000108 */
[----:B------:R-:W-:Y:S01]  /*1080*/  FFMA R11, R0, R7, R2 ;  /* 0x00000007000b7223 */ /* 0x000fe20000000002 */
[----:B01----:R-:W-:Y:S06]  /*1090*/  @!P0 BRA `(.L_x_31) ;  /* 0x0000000000108947 */ /* 0x003fec0003800000 */
[----:B------:R-:W-:Y:S02]  /*10a0*/  MOV R2, R8 ;  /* 0x0000000800027202 */ /* 0x000fe40000000f00 */
[----:B------:R-:W-:-:S07]  /*10b0*/  MOV R10, 0x10d0 ;  /* 0x000010d0000a7802 */ /* 0x000fce0000000f00 */
[----:B------:R-:W-:Y:S05]  /*10c0*/  CALL.REL.NOINC `($__internal_2_$__cuda_sm3x_div_rn_noftz_f32_slowpath) ;  /* 0x0000000800607944 */ /* 0x000fea0003c00000 */
[----:B------:R-:W-:-:S07]  /*10d0*/  IMAD.MOV.U32 R11, RZ, RZ, R2 ;  /* 0x000000ffff0b7224 */ /* 0x000fce00078e0002 */
.L_x_31:
[----:B------:R-:W-:Y:S05]  /*10e0*/  BSYNC.RECONVERGENT B2 ;  /* 0x0000000000027941 */ /* 0x000fea0003800200 */
.L_x_30:
[----:B------:R0:W5:Y:S01]  /*10f0*/  LDG.E R7, desc[UR8][R4.64+0x18] ;  /* 0x0000180804077981 */ /* 0x000162000c1e1900 */
[----:B------:R-:W1:Y:S01]  /*1100*/  LDCU UR6, c[0x0][0x388] ;  /* 0x00007100ff0677ac */ /* 0x000e620008000800 */
[----:B------:R-:W2:Y:S01]  /*1110*/  MUFU.RCP R0, R33 ;  /* 0x0000002100007308 */ /* 0x000ea20000001000 */
[----:B------:R-:W-:Y:S01]  /*1120*/  FADD R11, R6, R11 ;  /* 0x0000000b060b7221 */ /* 0x000fe20000000000 */
        /* <DEDUP_REMOVED lines=12> */
[----:B-----5:R-:W-:Y:S05]  /*11f0*/  CALL.REL.NOINC `($__internal_2_$__cuda_sm3x_div_rn_noftz_f32_slowpath) ;  /* 0x0000000800147944 */ /* 0x020fea0003c00000 */
[----:B------:R-:W-:-:S07]  /*1200*/  IMAD.MOV.U32 R0, RZ, RZ, R2 ;  /* 0x000000ffff007224 */ /* 0x000fce00078e0002 */
.L_x_33:
[----:B------:R-:W-:Y:S05]  /*1210*/  BSYNC.RECONVERGENT B2 ;  /* 0x0000000000027941 */ /* 0x000fea0003800200 */
.L_x_32:
[----:B------:R-:W2:Y:S01]  /*1220*/  LDG.E R2, desc[UR8][R4.64+0x4] ;  /* 0x0000040804027981 */ /* 0x000ea2000c1e1900 */
[----:B------:R-:W2:Y:S03]  /*1230*/  LDCU UR6, c[0x0][0x388] ;  /* 0x00007100ff0677ac */ /* 0x000ea60008000800 */
[----:B------:R-:W3:Y:S04]  /*1240*/  LDG.E R6, desc[UR8][R4.64+0x8] ;  /* 0x0000080804067981 */ /* 0x000ee8000c1e1900 */
[----:B------:R-:W4:Y:S01]  /*1250*/  LDG.E R8, desc[UR8][R4.64+0xc] ;  /* 0x00000c0804087981 */ /* 0x000f22000c1e1900 */
[----:B-----5:R-:W-:Y:S01]  /*1260*/  FADD R7, R7, R0 ;  /* 0x0000000007077221 */ /* 0x020fe20000000000 */
[----:B------:R-:W-:-:S04]  /*1270*/  IADD3 R28, PT, PT, R27, R28, RZ ;  /* 0x0000001c1b1c7210 */ /* 0x000fc80007ffe0ff */
[----:B------:R0:W-:Y:S01]  /*1280*/  STG.E desc[UR8][R4.64+0x18], R7 ;  /* 0x0000180704007986 */ /* 0x0001e2000c101908 */
[----:B------:R-:W-:Y:S01]  /*1290*/  ISETP.GE.AND P0, PT, R28, 0x270f, PT ;  /* 0x0000270f1c00780c */ /* 0x000fe20003f06270 */
[----:B--2---:R-:W-:Y:S01]  /*12a0*/  FFMA R3, R3, UR6, R2 ;  /* 0x0000000603037c23 */ /* 0x004fe20008000002 */
[----:B---3--:R-:W-:-:S04]  /*12b0*/  FFMA R11, R11, UR6, R6 ;  /* 0x000000060b0b7c23 */ /* 0x008fc80008000006 */
[----:B------:R0:W-:Y:S01]  /*12c0*/  STG.E desc[UR8][R4.64+0x4], R3 ;  /* 0x0000040304007986 */ /* 0x0001e2000c101908 */
[----:B----4-:R-:W-:-:S03]  /*12d0*/  FFMA R9, R7, UR6, R8 ;  /* 0x0000000607097c23 */ /* 0x010fc60008000008 */
[----:B------:R0:W-:Y:S04]  /*12e0*/  STG.E desc[UR8][R4.64+0x8], R11 ;  /* 0x0000080b04007986 */ /* 0x0001e8000c101908 */
[----:B------:R0:W-:Y:S01]  /*12f0*/  STG.E desc[UR8][R4.64+0xc], R9 ;  /* 0x00000c0904007986 */ /* 0x0001e2000c101908 */
[----:B------:R-:W-:Y:S05]  /*1300*/  @!P0 BRA `(.L_x_34) ;  /* 0xffffffec00708947 */ /* 0x000fea000383ffff */
[----:B------:R-:W-:Y:S05]  /*1310*/  EXIT ;  /* 0x000000000000794d */ /* 0x000fea0003800000 */
        .weak           $__internal_0_$__cuda_sm20_div_rn_f64_full
        .type           $__internal_0_$__cuda_sm20_div_rn_f64_full,@function
        .size           $__internal_0_$__cuda_sm20_div_rn_f64_full,($__internal_1_$__cuda_sm20_sqrt_rn_f32_slowpath - $__internal_0_$__cuda_sm20_div_rn_f64_full)
$__internal_0_$__cuda_sm20_div_rn_f64_full:
[C---:B------:R-:W-:Y:S01]  /*1320*/  FSETP.GEU.AND P0, PT, |R11|.reuse, 1.469367938527859385e-39, PT ;  /* 0x001000000b00780b */ /* 0x040fe20003f0e200 */
[----:B------:R-:W-:Y:S01]  /*1330*/  IMAD.MOV.U32 R31, RZ, RZ, 0x1ca00000 ;  /* 0x1ca00000ff1f7424 */ /* 0x000fe200078e00ff */
[----:B------:R-:W-:Y:S01]  /*1340*/  LOP3.LUT R8, R11, 0x800fffff, RZ, 0xc0, !PT ;  /* 0x800fffff0b087812 */ /* 0x000fe200078ec0ff */
[----:B------:R-:W-:Y:S01]  /*1350*/  BSSY.RECONVERGENT B1, `(.L_x_35) ;  /* 0x0000054000017945 */ /* 0x000fe20003800200 */
[----:B------:R-:W-:Y:S02]  /*1360*/  MOV R14, 0x1 ;  /* 0x00000001000e7802 */ /* 0x000fe40000000f00 */
[----:B------:R-:W-:Y:S01]  /*1370*/  LOP3.LUT R9, R8, 0x3ff00000, RZ, 0xfc, !PT ;  /* 0x3ff0000008097812 */ /* 0x000fe200078efcff */
[----:B------:R-:W-:Y:S01]  /*1380*/  IMAD.MOV.U32 R8, RZ, RZ, R10 ;  /* 0x000000ffff087224 */ /* 0x000fe200078e000a */
[C---:B------:R-:W-:Y:S02]  /*1390*/  FSETP.GEU.AND P2, PT, |R13|.reuse, 1.469367938527859385e-39, PT ;  /* 0x001000000d00780b */ /* 0x040fe40003f4e200 */
[----:B------:R-:W-:-:S02]  /*13a0*/  LOP3.LUT R29, R13, 0x7ff00000, RZ, 0xc0, !PT ;  /* 0x7ff000000d1d7812 */ /* 0x000fc400078ec0ff */
[----:B------:R-:W-:Y:S01]  /*13b0*/  LOP3.LUT R32, R11, 0x7ff00000, RZ, 0xc0, !PT ;  /* 0x7ff000000b207812 */ /* 0x000fe200078ec0ff */
[----:B------:R-:W-:-:S03]  /*13c0*/  @!P0 DMUL R8, R10, 8.98846567431157953865e+307 ;  /* 0x7fe000000a088828 */ /* 0x000fc60000000000 */
[----:B------:R-:W-:-:S03]  /*13d0*/  ISETP.GE.U32.AND P1, PT, R29, R32, PT ;  /* 0x000000201d00720c */ /* 0x000fc60003f26070 */
[----:B------:R-:W0:Y:S02]  /*13e0*/  MUFU.RCP64H R15, R9 ;  /* 0x00000009000f7308 */ /* 0x000e240000001800 */
[----:B------:R-:W-:Y:S02]  /*13f0*/  @!P2 LOP3.LUT R18, R11, 0x7ff00000, RZ, 0xc0, !PT ;  /* 0x7ff000000b12a812 */ /* 0x000fe400078ec0ff */
[----:B------:R-:W-:Y:S02]  /*1400*/  @!P0 LOP3.LUT R32, R9, 0x7ff00000, RZ, 0xc0, !PT ;  /* 0x7ff0000009208812 */ /* 0x000fe400078ec0ff */
[----:B------:R-:W-:-:S04]  /*1410*/  @!P2 ISETP.GE.U32.AND P3, PT, R29, R18, PT ;  /* 0x000000121d00a20c */ /* 0x000fc80003f66070 */
[----:B------:R-:W-:-:S04]  /*1420*/  @!P2 SEL R19, R31, 0x63400000, !P3 ;  /* 0x634000001f13a807 */ /* 0x000fc80005800000 */
[----:B------:R-:W-:Y:S01]  /*1430*/  @!P2 LOP3.LUT R20, R19, 0x80000000, R13, 0xf8, !PT ;  /* 0x800000001314a812 */ /* 0x000fe200078ef80d */
[----:B0-----:R-:W-:-:S03]  /*1440*/  DFMA R16, R14, -R8, 1 ;  /* 0x3ff000000e10742b */ /* 0x001fc60000000808 */
[----:B------:R-:W-:Y:S01]  /*1450*/  @!P2 LOP3.LUT R21, R20, 0x100000, RZ, 0xfc, !PT ;  /* 0x001000001415a812 */ /* 0x000fe200078efcff */
[----:B------:R-:W-:-:S04]  /*1460*/  @!P2 IMAD.MOV.U32 R20, RZ, RZ, RZ ;  /* 0x000000ffff14a224 */ /* 0x000fc800078e00ff */
[----:B------:R-:W-:-:S08]  /*1470*/  DFMA R16, R16, R16, R16 ;  /* 0x000000101010722b */ /* 0x000fd00000000010 */
[----:B------:R-:W-:Y:S01]  /*1480*/  DFMA R16, R14, R16, R14 ;  /* 0x000000100e10722b */ /* 0x000fe2000000000e */
[----:B------:R-:W-:Y:S02]  /*1490*/  SEL R15, R31, 0x63400000, !P1 ;  /* 0x634000001f0f7807 */ /* 0x000fe40004800000 */
[----:B------:R-:W-:Y:S02]  /*14a0*/  MOV R14, R12 ;  /* 0x0000000c000e7202 */ /* 0x000fe40000000f00 */
[----:B------:R-:W-:-:S03]  /*14b0*/  LOP3.LUT R15, R15, 0x800fffff, R13, 0xf8, !PT ;  /* 0x800fffff0f0f7812 */ /* 0x000fc600078ef80d */
[----:B------:R-:W-:-:S03]  /*14c0*/  DFMA R18, R16, -R8, 1 ;  /* 0x3ff000001012742b */ /* 0x000fc60000000808 */
[----:B------:R-:W-:-:S05]  /*14d0*/  @!P2 DFMA R14, R14, 2, -R20 ;  /* 0x400000000e0ea82b */ /* 0x000fca0000000814 */
[----:B------:R-:W-:-:S08]  /*14e0*/  DFMA R16, R16, R18, R16 ;  /* 0x000000121010722b */ /* 0x000fd00000000010 */
[----:B------:R-:W-:-:S08]  /*14f0*/  DMUL R18, R16, R14 ;  /* 0x0000000e10127228 */ /* 0x000fd00000000000 */
[----:B------:R-:W-:-:S08]  /*1500*/  DFMA R20, R18, -R8, R14 ;  /* 0x800000081214722b */ /* 0x000fd0000000000e */
[----:B------:R-:W-:Y:S01]  /*1510*/  DFMA R20, R16, R20, R18 ;  /* 0x000000141014722b */ /* 0x000fe20000000012 */
[----:B------:R-:W-:Y:S02]  /*1520*/  MOV R18, R29 ;  /* 0x0000001d00127202 */ /* 0x000fe40000000f00 */
[----:B------:R-:W-:Y:S02]  /*1530*/  @!P2 LOP3.LUT R18, R15, 0x7ff00000, RZ, 0xc0, !PT ;  /* 0x7ff000000f12a812 */ /* 0x000fe400078ec0ff */
[----:B------:R-:W-:-:S03]  /*1540*/  IADD3 R17, PT, PT, R32, -0x1, RZ ;  /* 0xffffffff20117810 */ /* 0x000fc60007ffe0ff */
[----:B------:R-:W-:-:S05]  /*1550*/  VIADD R16, R18, 0xffffffff ;  /* 0xffffffff12107836 */ /* 0x000fca0000000000 */
[----:B------:R-:W-:-:S04]  /*1560*/  ISETP.GT.U32.AND P0, PT, R16, 0x7feffffe, PT ;  /* 0x7feffffe1000780c */ /* 0x000fc80003f04070 */
[----:B------:R-:W-:-:S13]  /*1570*/  ISETP.GT.U32.OR P0, PT, R17, 0x7feffffe, P0 ;  /* 0x7feffffe1100780c */ /* 0x000fda0000704470 */
[----:B------:R-:W-:Y:S05]  /*1580*/  @P0 BRA `(.L_x_36) ;  /* 0x00000000006c0947 */ /* 0x000fea0003800000 */
[----:B------:R-:W-:-:S04]  /*1590*/  LOP3.LUT R16, R11, 0x7ff00000, RZ, 0xc0, !PT ;  /* 0x7ff000000b107812 */ /* 0x000fc800078ec0ff */
[CC--:B------:R-:W-:Y:S02]  /*15a0*/  VIADDMNMX R12, R29.reuse, -R16.reuse, 0xb9600000, !PT ;  /* 0xb96000001d0c7446 */ /* 0x0c0fe40007800910 */
[----:B------:R-:W-:Y:S02]  /*15b0*/  ISETP.GE.U32.AND P0, PT, R29, R16, PT ;  /* 0x000000101d00720c */ /* 0x000fe40003f06070 */
[----:B------:R-:W-:Y:S02]  /*15c0*/  VIMNMX R12, PT, PT, R12, 0x46a00000, PT ;  /* 0x46a000000c0c7848 */ /* 0x000fe40003fe0100 */
[----:B------:R-:W-:-:S05]  /*15d0*/  SEL R31, R31, 0x63400000, !P0 ;  /* 0x634000001f1f7807 */ /* 0x000fca0004000000 */
[----:B------:R-:W-:Y:S02]  /*15e0*/  IMAD.IADD R18, R12, 0x1, -R31 ;  /* 0x000000010c127824 */ /* 0x000fe400078e0a1f */
[----:B------:R-:W-:-:S03]  /*15f0*/  IMAD.MOV.U32 R12, RZ, RZ, RZ ;  /* 0x000000ffff0c7224 */ /* 0x000fc600078e00ff */
[----:B------:R-:W-:-:S06]  /*1600*/  IADD3 R13, PT, PT, R18, 0x7fe00000, RZ ;  /* 0x7fe00000120d7810 */ /* 0x000fcc0007ffe0ff */
[----:B------:R-:W-:-:S10]  /*1610*/  DMUL R16, R20, R12 ;  /* 0x0000000c14107228 */ /* 0x000fd40000000000 */
[----:B------:R-:W-:-:S13]  /*1620*/  FSETP.GTU.AND P0, PT, |R17|, 1.469367938527859385e-39, PT ;  /* 0x001000001100780b */ /* 0x000fda0003f0c200 */
[----:B------:R-:W-:Y:S05]  /*1630*/  @P0 BRA `(.L_x_37) ;  /* 0x0000000000940947 */ /* 0x000fea0003800000 */
[----:B------:R-:W-:Y:S01]  /*1640*/  DFMA R8, R20, -R8, R14 ;  /* 0x800000081408722b */ /* 0x000fe2000000000e */
[----:B------:R-:W-:-:S09]  /*1650*/  MOV R12, RZ ;  /* 0x000000ff000c7202 */ /* 0x000fd20000000f00 */
[C---:B------:R-:W-:Y:S02]  /*1660*/  FSETP.NEU.AND P0, PT, R9.reuse, RZ, PT ;  /* 0x000000ff0900720b */ /* 0x040fe40003f0d000 */
[----:B------:R-:W-:-:S04]  /*1670*/  LOP3.LUT R11, R9, 0x80000000, R11, 0x48, !PT ;  /* 0x80000000090b7812 */ /* 0x000fc800078e480b */
[----:B------:R-:W-:-:S07]  /*1680*/  LOP3.LUT R13, R11, R13, RZ, 0xfc, !PT ;  /* 0x0000000d0b0d7212 */ /* 0x000fce00078efcff */
[----:B------:R-:W-:Y:S05]  /*1690*/  @!P0 BRA `(.L_x_37) ;  /* 0x00000000007c8947 */ /* 0x000fea0003800000 */
[----:B------:R-:W-:Y:S01]  /*16a0*/  IMAD.MOV R9, RZ, RZ, -R18 ;  /* 0x000000ffff097224 */ /* 0x000fe200078e0a12 */
[----:B------:R-:W-:Y:S01]  /*16b0*/  MOV R8, RZ ;  /* 0x000000ff00087202 */ /* 0x000fe20000000f00 */
[----:B------:R-:W-:-:S05]  /*16c0*/  DMUL.RP R12, R20, R12 ;  /* 0x0000000c140c7228 */ /* 0x000fca0000008000 */
[----:B------:R-:W-:-:S05]  /*16d0*/  DFMA R8, R16, -R8, R20 ;  /* 0x800000081008722b */ /* 0x000fca0000000014 */
[----:B------:R-:W-:Y:S02]  /*16e0*/  LOP3.LUT R11, R13, R11, RZ, 0x3c, !PT ;  /* 0x0000000b0d0b7212 */ /* 0x000fe400078e3cff */
[----:B------:R-:W-:-:S04]  /*16f0*/  IADD3 R8, PT, PT, -R18, -0x43300000, RZ ;  /* 0xbcd0000012087810 */ /* 0x000fc80007ffe1ff */
[----:B------:R-:W-:-:S04]  /*1700*/  FSETP.NEU.AND P0, PT, |R9|, R8, PT ;  /* 0x000000080900720b */ /* 0x000fc80003f0d200 */
[----:B------:R-:W-:Y:S02]  /*1710*/  FSEL R16, R12, R16, !P0 ;  /* 0x000000100c107208 */ /* 0x000fe40004000000 */
[----:B------:R-:W-:Y:S01]  /*1720*/  FSEL R17, R11, R17, !P0 ;  /* 0x000000110b117208 */ /* 0x000fe20004000000 */
[----:B------:R-:W-:Y:S06]  /*1730*/  BRA `(.L_x_37) ;  /* 0x0000000000547947 */ /* 0x000fec0003800000 */
.L_x_36:
[----:B------:R-:W-:-:S14]  /*1740*/  DSETP.NAN.AND P0, PT, R12, R12, PT ;  /* 0x0000000c0c00722a */ /* 0x000fdc0003f08000 */
[----:B------:R-:W-:Y:S05]  /*1750*/  @P0 BRA `(.L_x_38) ;  /* 0x0000000000440947 */ /* 0x000fea0003800000 */
[----:B------:R-:W-:-:S14]  /*1760*/  DSETP.NAN.AND P0, PT, R10, R10, PT ;  /* 0x0000000a0a00722a */ /* 0x000fdc0003f08000 */
[----:B------:R-:W-:Y:S05]  /*1770*/  @P0 BRA `(.L_x_39) ;  /* 0x0000000000300947 */ /* 0x000fea0003800000 */
[----:B------:R-:W-:Y:S01]  /*1780*/  ISETP.NE.AND P0, PT, R18, R32, PT ;  /* 0x000000201200720c */ /* 0x000fe20003f05270 */
[----:B------:R-:W-:Y:S01]  /*1790*/  IMAD.MOV.U32 R16, RZ, RZ, 0x0 ;  /* 0x00000000ff107424 */ /* 0x000fe200078e00ff */
[----:B------:R-:W-:-:S11]  /*17a0*/  MOV R17, 0xfff80000 ;  /* 0xfff8000000117802 */ /* 0x000fd60000000f00 */
[----:B------:R-:W-:Y:S05]  /*17b0*/  @!P0 BRA `(.L_x_37) ;  /* 0x0000000000348947 */ /* 0x000fea0003800000 */
[----:B------:R-:W-:Y:S02]  /*17c0*/  ISETP.NE.AND P0, PT, R18, 0x7ff00000, PT ;  /* 0x7ff000001200780c */ /* 0x000fe40003f05270 */
[----:B------:R-:W-:Y:S02]  /*17d0*/  LOP3.LUT R17, R13, 0x80000000, R11, 0x48, !PT ;  /* 0x800000000d117812 */ /* 0x000fe400078e480b */
[----:B------:R-:W-:-:S13]  /*17e0*/  ISETP.EQ.OR P0, PT, R32, RZ, !P0 ;  /* 0x000000ff2000720c */ /* 0x000fda0004702670 */
[----:B------:R-:W-:Y:S01]  /*17f0*/  @P0 LOP3.LUT R8, R17, 0x7ff00000, RZ, 0xfc, !PT ;  /* 0x7ff0000011080812 */ /* 0x000fe200078efcff */
[----:B------:R-:W-:Y:S01]  /*1800*/  @!P0 IMAD.MOV.U32 R16, RZ, RZ, RZ ;  /* 0x000000ffff108224 */ /* 0x000fe200078e00ff */
[----:B------:R-:W-:-:S03]  /*1810*/  @P0 MOV R16, RZ ;  /* 0x000000ff00100202 */ /* 0x000fc60000000f00 */
[----:B------:R-:W-:Y:S01]  /*1820*/  @P0 IMAD.MOV.U32 R17, RZ, RZ, R8 ;  /* 0x000000ffff110224 */ /* 0x000fe200078e0008 */
[----:B------:R-:W-:Y:S06]  /*1830*/  BRA `(.L_x_37) ;  /* 0x0000000000147947 */ /* 0x000fec0003800000 */
.L_x_39:
[----:B------:R-:W-:Y:S02]  /*1840*/  LOP3.LUT R17, R11, 0x80000, RZ, 0xfc, !PT ;  /* 0x000800000b117812 */ /* 0x000fe400078efcff */
[----:B------:R-:W-:Y:S01]  /*1850*/  MOV R16, R10 ;  /* 0x0000000a00107202 */ /* 0x000fe20000000f00 */
[----:B------:R-:W-:Y:S06]  /*1860*/  BRA `(.L_x_37) ;  /* 0x0000000000087947 */ /* 0x000fec0003800000 */
.L_x_38:
[----:B------:R-:W-:Y:S01]  /*1870*/  LOP3.LUT R17, R13, 0x80000, RZ, 0xfc, !PT ;  /* 0x000800000d117812 */ /* 0x000fe200078efcff */
[----:B------:R-:W-:-:S07]  /*1880*/  IMAD.MOV.U32 R16, RZ, RZ, R12 ;  /* 0x000000ffff107224 */ /* 0x000fce00078e000c */
.L_x_37:
[----:B------:R-:W-:Y:S05]  /*1890*/  BSYNC.RECONVERGENT B1 ;  /* 0x0000000000017941 */ /* 0x000fea0003800200 */
.L_x_35:
[----:B------:R-:W-:Y:S01]  /*18a0*/  HFMA2 R31, -RZ, RZ, 0, 0 ;  /* 0x00000000ff1f7431 */ /* 0x000fe200000001ff */
[----:B------:R-:W-:Y:S01]  /*18b0*/  MOV R8, R16 ;  /* 0x0000001000087202 */ /* 0x000fe20000000f00 */
[----:B------:R-:W-:Y:S02]  /*18c0*/  IMAD.MOV.U32 R9, RZ, RZ, R17 ;  /* 0x000000ffff097224 */ /* 0x000fe400078e0011 */
[----:B------:R-:W-:Y:S05]  /*18d0*/  RET.REL.NODEC R30 `(_Z29calculateForcesUpdatePositionPff) ;  /* 0xffffffe41ec87950 */ /* 0x000fea0003c3ffff */
        .weak           $__internal_1_$__cuda_sm20_sqrt_rn_f32_slowpath
        .type           $__internal_1_$__cuda_sm20_sqrt_rn_f32_slowpath,@function
        .size           $__internal_1_$__cuda_sm20_sqrt_rn_f32_slowpath,($__internal_2_$__cuda_sm3x_div_rn_noftz_f32_slowpath - $__internal_1_$__cuda_sm20_sqrt_rn_f32_slowpath)
$__internal_1_$__cuda_sm20_sqrt_rn_f32_slowpath:
[----:B------:R-:W-:-:S13]  /*18e0*/  LOP3.LUT P0, RZ, R8, 0x7fffffff, RZ, 0xc0, !PT ;  /* 0x7fffffff08ff7812 */ /* 0x000fda000780c0ff */
[----:B------:R-:W-:Y:S01]  /*18f0*/  @!P0 IMAD.MOV.U32 R9, RZ, RZ, R8 ;  /* 0x000000ffff098224 */ /* 0x000fe200078e0008 */
[----:B------:R-:W-:Y:S06]  /*1900*/  @!P0 BRA `(.L_x_40) ;  /* 0x0000000000408947 */ /* 0x000fec0003800000 */
[----:B------:R-:W-:-:S13]  /*1910*/  FSETP.GEU.FTZ.AND P0, PT, R8, RZ, PT ;  /* 0x000000ff0800720b */ /* 0x000fda0003f1e000 */
[----:B------:R-:W-:Y:S01]  /*1920*/  @!P0 MOV R9, 0x7fffffff ;  /* 0x7fffffff00098802 */ /* 0x000fe20000000f00 */
[----:B------:R-:W-:Y:S06]  /*1930*/  @!P0 BRA `(.L_x_40) ;  /* 0x0000000000348947 */ /* 0x000fec0003800000 */
[----:B------:R-:W-:-:S13]  /*1940*/  FSETP.GTU.FTZ.AND P0, PT, |R8|, +INF , PT ;  /* 0x7f8000000800780b */ /* 0x000fda0003f1c200 */
[----:B------:R-:W-:Y:S01]  /*1950*/  @P0 FADD.FTZ R9, R8, 1 ;  /* 0x3f80000008090421 */ /* 0x000fe20000010000 */
[----:B------:R-:W-:Y:S06]  /*1960*/  @P0 BRA `(.L_x_40) ;  /* 0x0000000000280947 */ /* 0x000fec0003800000 */
[----:B------:R-:W-:-:S13]  /*1970*/  FSETP.NEU.FTZ.AND P0, PT, |R8|, +INF , PT ;  /* 0x7f8000000800780b */ /* 0x000fda0003f1d200 */
[----:B------:R-:W-:-:S04]  /*1980*/  @P0 FFMA R10, R8, 1.84467440737095516160e+19, RZ ;  /* 0x5f800000080a0823 */ /* 0x000fc800000000ff */
[----:B------:R-:W0:Y:S02]  /*1990*/  @P0 MUFU.RSQ R9, R10 ;  /* 0x0000000a00090308 */ /* 0x000e240000001400 */
[----:B0-----:R-:W-:Y:S01]  /*19a0*/  @P0 FMUL.FTZ R11, R10, R9 ;  /* 0x000000090a0b0220 */ /* 0x001fe20000410000 */
[----:B------:R-:W-:Y:S01]  /*19b0*/  @P0 FMUL.FTZ R13, R9, 0.5 ;  /* 0x3f000000090d0820 */ /* 0x000fe20000410000 */
[----:B------:R-:W-:Y:S02]  /*19c0*/  @!P0 IMAD.MOV.U32 R9, RZ, RZ, R8 ;  /* 0x000000ffff098224 */ /* 0x000fe400078e0008 */
[----:B------:R-:W-:-:S04]  /*19d0*/  @P0 FADD.FTZ R12, -R11, -RZ ;  /* 0x800000ff0b0c0221 */ /* 0x000fc80000010100 */
[----:B------:R-:W-:-:S04]  /*19e0*/  @P0 FFMA R12, R11, R12, R10 ;  /* 0x0000000c0b0c0223 */ /* 0x000fc8000000000a */
[----:B------:R-:W-:-:S04]  /*19f0*/  @P0 FFMA R12, R12, R13, R11 ;  /* 0x0000000d0c0c0223 */ /* 0x000fc8000000000b */
[----:B------:R-:W-:-:S07]  /*1a00*/  @P0 FMUL.FTZ R9, R12, 2.3283064365386962891e-10 ;  /* 0x2f8000000c090820 */ /* 0x000fce0000410000 */
.L_x_40:
[----:B------:R-:W-:Y:S01]  /*1a10*/  MOV R33, R9 ;  /* 0x0000000900217202 */ /* 0x000fe20000000f00 */
[----:B------:R-:W-:Y:S02]  /*1a20*/  HFMA2 R9, -RZ, RZ, 0, 0 ;  /* 0x00000000ff097431 */ /* 0x000fe400000001ff */
[----:B------:R-:W-:-:S04]  /*1a30*/  IMAD.MOV.U32 R8, RZ, RZ, R14 ;  /* 0x000000ffff087224 */ /* 0x000fc800078e000e */
[----:B------:R-:W-:Y:S05]  /*1a40*/  RET.REL.NODEC R8 `(_Z29calculateForcesUpdatePositionPff) ;  /* 0xffffffe4086c7950 */ /* 0x000fea0003c3ffff */
        .weak           $__internal_2_$__cuda_sm3x_div_rn_noftz_f32_slowpath
        .type           $__internal_2_$__cuda_sm3x_div_rn_noftz_f32_slowpath,@function
        .size           $__internal_2_$__cuda_sm3x_div_rn_noftz_f32_slowpath,(.L_x_88 - $__internal_2_$__cuda_sm3x_div_rn_noftz_f32_slowpath)
$__internal_2_$__cuda_sm3x_div_rn_noftz_f32_slowpath:
[--C-:B------:R-:W-:Y:S01]  /*1a50*/  SHF.R.U32.HI R8, RZ, 0x17, R33.reuse ;  /* 0x00000017ff087819 */ /* 0x100fe20000011621 */
[----:B------:R-:W-:Y:S01]  /*1a60*/  BSSY.RECONVERGENT B0, `(.L_x_41) ;  /* 0x0000063000007945 */ /* 0x000fe20003800200 */
[----:B------:R-:W-:Y:S01]  /*1a70*/  SHF.R.U32.HI R13, RZ, 0x17, R2 ;  /* 0x00000017ff0d7819 */ /* 0x000fe20000011602 */
[----:B------:R-:W-:Y:S01]  /*1a80*/  IMAD.MOV.U32 R15, RZ, RZ, R33 ;  /* 0x000000ffff0f7224 */ /* 0x000fe200078e0021 */
[----:B------:R-:W-:Y:S02]  /*1a90*/  LOP3.LUT R8, R8, 0xff, RZ, 0xc0, !PT ;  /* 0x000000ff08087812 */ /* 0x000fe400078ec0ff */
[----:B------:R-:W-:-:S03]  /*1aa0*/  LOP3.LUT R13, R13, 0xff, RZ, 0xc0, !PT ;  /* 0x000000ff0d0d7812 */ /* 0x000fc600078ec0ff */
[----:B------:R-:W-:Y:S01]  /*1ab0*/  VIADD R16, R8, 0xffffffff ;  /* 0xffffffff08107836 */ /* 0x000fe20000000000 */
[----:B------:R-:W-:-:S04]  /*1ac0*/  IADD3 R17, PT, PT, R13, -0x1, RZ ;  /* 0xffffffff0d117810 */ /* 0x000fc80007ffe0ff */
[----:B------:R-:W-:-:S04]  /*1ad0*/  ISETP.GT.U32.AND P0, PT, R16, 0xfd, PT ;  /* 0x000000fd1000780c */ /* 0x000fc80003f04070 */
[----:B------:R-:W-:-:S13]  /*1ae0*/  ISETP.GT.U32.OR P0, PT, R17, 0xfd, P0 ;  /* 0x000000fd1100780c */ /* 0x000fda0000704470 */
[----:B------:R-:W-:Y:S01]  /*1af0*/  @!P0 MOV R9, RZ ;  /* 0x000000ff00098202 */ /* 0x000fe20000000f00 */
[----:B------:R-:W-:Y:S06]  /*1b00*/  @!P0 BRA `(.L_x_42) ;  /* 0x00000000005c8947 */ /* 0x000fec0003800000 */
[----:B------:R-:W-:Y:S02]  /*1b10*/  FSETP.GTU.FTZ.AND P0, PT, |R2|, +INF , PT ;  /* 0x7f8000000200780b */ /* 0x000fe40003f1c200 */
[----:B------:R-:W-:-:S04]  /*1b20*/  FSETP.GTU.FTZ.AND P1, PT, |R33|, +INF , PT ;  /* 0x7f8000002100780b */ /* 0x000fc80003f3c200 */
[----:B------:R-:W-:-:S13]  /*1b30*/  PLOP3.LUT P0, PT, P0, P1, PT, 0xf8, 0x8f ;  /* 0x00000000008f781c */ /* 0x000fda0000703f70 */
[----:B------:R-:W-:Y:S05]  /*1b40*/  @P0 BRA `(.L_x_43) ;  /* 0x00000004004c0947 */ /* 0x000fea0003800000 */
[----:B------:R-:W-:-:S13]  /*1b50*/  LOP3.LUT P0, RZ, R15, 0x7fffffff, R2, 0xc8, !PT ;  /* 0x7fffffff0fff7812 */ /* 0x000fda000780c802 */
[----:B------:R-:W-:Y:S05]  /*1b60*/  @!P0 BRA `(.L_x_44) ;  /* 0x00000004003c8947 */ /* 0x000fea0003800000 */
[C---:B------:R-:W-:Y:S02]  /*1b70*/  FSETP.NEU.FTZ.AND P1, PT, |R2|.reuse, +INF , PT ;  /* 0x7f8000000200780b */ /* 0x040fe40003f3d200 */
[----:B------:R-:W-:Y:S02]  /*1b80*/  FSETP.NEU.FTZ.AND P2, PT, |R33|, +INF , PT ;  /* 0x7f8000002100780b */ /* 0x000fe40003f5d200 */
[----:B------:R-:W-:-:S11]  /*1b90*/  FSETP.NEU.FTZ.AND P0, PT, |R2|, +INF , PT ;  /* 0x7f8000000200780b */ /* 0x000fd60003f1d200 */
[----:B------:R-:W-:Y:S05]  /*1ba0*/  @!P2 BRA !P1, `(.L_x_44) ;  /* 0x00000004002ca947 */ /* 0x000fea0004800000 */
[----:B------:R-:W-:-:S04]  /*1bb0*/  LOP3.LUT P1, RZ, R2, 0x7fffffff, RZ, 0xc0, !PT ;  /* 0x7fffffff02ff7812 */ /* 0x000fc8000782c0ff */
[----:B------:R-:W-:-:S13]  /*1bc0*/  PLOP3.LUT P1, PT, P2, P1, PT, 0x2f, 0xf2 ;  /* 0x0000000000f2781c */ /* 0x000fda0001722577 */
[----:B------:R-:W-:Y:S05]  /*1bd0*/  @P1 BRA `(.L_x_45) ;  /* 0x0000000400181947 */ /* 0x000fea0003800000 */
[----:B------:R-:W-:-:S04]  /*1be0*/  LOP3.LUT P1, RZ, R15, 0x7fffffff, RZ, 0xc0, !PT ;  /* 0x7fffffff0fff7812 */ /* 0x000fc8000782c0ff */
[----:B------:R-:W-:-:S13]  /*1bf0*/  PLOP3.LUT P0, PT, P0, P1, PT, 0x2f, 0xf2 ;  /* 0x0000000000f2781c */ /* 0x000fda0000702577 */
[----:B------:R-:W-:Y:S05]  /*1c00*/  @P0 BRA `(.L_x_46) ;  /* 0x0000000400000947 */ /* 0x000fea0003800000 */
[----:B------:R-:W-:Y:S02]  /*1c10*/  ISETP.GE.AND P0, PT, R17, RZ, PT ;  /* 0x000000ff1100720c */ /* 0x000fe40003f06270 */
[----:B------:R-:W-:-:S11]  /*1c20*/  ISETP.GE.AND P1, PT, R16, RZ, PT ;  /* 0x000000ff1000720c */ /* 0x000fd60003f26270 */
[----:B------:R-:W-:Y:S01]  /*1c30*/  @P0 IMAD.MOV.U32 R9, RZ, RZ, RZ ;  /* 0x000000ffff090224 */ /* 0x000fe200078e00ff */
[----:B------:R-:W-:Y:S01]  /*1c40*/  @!P0 MOV R9, 0xffffffc0 ;  /* 0xffffffc000098802 */ /* 0x000fe20000000f00 */
[----:B------:R-:W-:Y:S01]  /*1c50*/  @!P0 FFMA R2, R2, 1.84467440737095516160e+19, RZ ;  /* 0x5f80000002028823 */ /* 0x000fe200000000ff */
[----:B------:R-:W-:-:S03]  /*1c60*/  @!P1 FFMA R15, R33, 1.84467440737095516160e+19, RZ ;  /* 0x5f800000210f9823 */ /* 0x000fc600000000ff */
[----:B------:R-:W-:-:S07]  /*1c70*/  @!P1 VIADD R9, R9, 0x40 ;  /* 0x0000004009099836 */ /* 0x000fce0000000000 */
.L_x_42:
[----:B------:R-:W-:Y:S01]  /*1c80*/  LEA R16, R8, 0xc0800000, 0x17 ;  /* 0xc080000008107811 */ /* 0x000fe200078eb8ff */
[----:B------:R-:W-:Y:S01]  /*1c90*/  VIADD R13, R13, 0xffffff81 ;  /* 0xffffff810d0d7836 */ /* 0x000fe20000000000 */
[----:B------:R-:W-:Y:S02]  /*1ca0*/  BSSY.RECONVERGENT B1, `(.L_x_47) ;  /* 0x0000035000017945 */ /* 0x000fe40003800200 */
[----:B------:R-:W-:Y:S01]  /*1cb0*/  IADD3 R19, PT, PT, -R16, R15, RZ ;  /* 0x0000000f10137210 */ /* 0x000fe20007ffe1ff */
[----:B------:R-:W-:-:S03]  /*1cc0*/  IMAD R2, R13, -0x800000, R2 ;  /* 0xff8000000d027824 */ /* 0x000fc600078e0202 */
[----:B------:R-:W0:Y:S01]  /*1cd0*/  MUFU.RCP R16, R19 ;  /* 0x0000001300107308 */ /* 0x000e220000001000 */
[----:B------:R-:W-:-:S04]  /*1ce0*/  FADD.FTZ R15, -R19, -RZ ;  /* 0x800000ff130f7221 */ /* 0x000fc80000010100 */
[----:B0-----:R-:W-:-:S04]  /*1cf0*/  FFMA R17, R16, R15, 1 ;  /* 0x3f80000010117423 */ /* 0x001fc8000000000f */
[----:B------:R-:W-:-:S04]  /*1d00*/  FFMA R17, R16, R17, R16 ;  /* 0x0000001110117223 */ /* 0x000fc80000000010 */
[----:B------:R-:W-:-:S04]  /*1d10*/  FFMA R16, R2, R17, RZ ;  /* 0x0000001102107223 */ /* 0x000fc800000000ff */
[----:B------:R-:W-:-:S04]  /*1d20*/  FFMA R18, R15, R16, R2 ;  /* 0x000000100f127223 */ /* 0x000fc80000000002 */
[----:B------:R-:W-:Y:S01]  /*1d30*/  FFMA R16, R17, R18, R16 ;  /* 0x0000001211107223 */ /* 0x000fe20000000010 */
[----:B------:R-:W-:-:S03]  /*1d40*/  IADD3 R18, PT, PT, R13, 0x7f, -R8 ;  /* 0x0000007f0d127810 */ /* 0x000fc60007ffe808 */
[----:B------:R-:W-:Y:S01]  /*1d50*/  FFMA R15, R15, R16, R2 ;  /* 0x000000100f0f7223 */ /* 0x000fe20000000002 */
[----:B------:R-:W-:-:S03]  /*1d60*/  IADD3 R9, PT, PT, R18, R9, RZ ;  /* 0x0000000912097210 */ /* 0x000fc60007ffe0ff */
[----:B------:R-:W-:-:S05]  /*1d70*/  FFMA R2, R17, R15, R16 ;  /* 0x0000000f11027223 */ /* 0x000fca0000000010 */
[----:B------:R-:W-:-:S04]  /*1d80*/  SHF.R.U32.HI R8, RZ, 0x17, R2 ;  /* 0x00000017ff087819 */ /* 0x000fc80000011602 */
[----:B------:R-:W-:-:S05]  /*1d90*/  LOP3.LUT R8, R8, 0xff, RZ, 0xc0, !PT ;  /* 0x000000ff08087812 */ /* 0x000fca00078ec0ff */
[----:B------:R-:W-:-:S05]  /*1da0*/  IMAD.IADD R8, R8, 0x1, R9 ;  /* 0x0000000108087824 */ /* 0x000fca00078e0209 */
[----:B------:R-:W-:-:S04]  /*1db0*/  IADD3 R13, PT, PT, R8, -0x1, RZ ;  /* 0xffffffff080d7810 */ /* 0x000fc80007ffe0ff */
[----:B------:R-:W-:-:S13]  /*1dc0*/  ISETP.GE.U32.AND P0, PT, R13, 0xfe, PT ;  /* 0x000000fe0d00780c */ /* 0x000fda0003f06070 */
[----:B------:R-:W-:Y:S05]  /*1dd0*/  @!P0 BRA `(.L_x_48) ;  /* 0x0000000000808947 */ /* 0x000fea0003800000 */
[----:B------:R-:W-:-:S13]  /*1de0*/  ISETP.GT.AND P0, PT, R8, 0xfe, PT ;  /* 0x000000fe0800780c */ /* 0x000fda0003f04270 */
[----:B------:R-:W-:Y:S05]  /*1df0*/  @P0 BRA `(.L_x_49) ;  /* 0x00000000006c0947 */ /* 0x000fea0003800000 */
[----:B------:R-:W-:-:S13]  /*1e00*/  ISETP.GE.AND P0, PT, R8, 0x1, PT ;  /* 0x000000010800780c */ /* 0x000fda0003f06270 */
[----:B------:R-:W-:Y:S05]  /*1e10*/  @P0 BRA `(.L_x_50) ;  /* 0x0000000000740947 */ /* 0x000fea0003800000 */
[----:B------:R-:W-:Y:S02]  /*1e20*/  ISETP.GE.AND P0, PT, R8, -0x18, PT ;  /* 0xffffffe80800780c */ /* 0x000fe40003f06270 */
[----:B------:R-:W-:-:S11]  /*1e30*/  LOP3.LUT R2, R2, 0x80000000, RZ, 0xc0, !PT ;  /* 0x8000000002027812 */ /* 0x000fd600078ec0ff */
[----:B------:R-:W-:Y:S05]  /*1e40*/  @!P0 BRA `(.L_x_50) ;  /* 0x0000000000688947 */ /* 0x000fea0003800000 */
[CCC-:B------:R-:W-:Y:S01]  /*1e50*/  FFMA.RZ R9, R17.reuse, R15.reuse, R16.reuse ;  /* 0x0000000f11097223 */ /* 0x1c0fe2000000c010 */
[C---:B------:R-:W-:Y:S02]  /*1e60*/  VIADD R18, R8.reuse, 0x20 ;  /* 0x0000002008127836 */ /* 0x040fe40000000000 */
[CCC-:B------:R-:W-:Y:S01]  /*1e70*/  FFMA.RP R13, R17.reuse, R15.reuse, R16.reuse ;  /* 0x0000000f110d7223 */ /* 0x1c0fe20000008010 */
[----:B------:R-:W-:Y:S01]  /*1e80*/  FFMA.RM R16, R17, R15, R16 ;  /* 0x0000000f11107223 */ /* 0x000fe20000004010 */
[C---:B------:R-:W-:Y:S02]  /*1e90*/  ISETP.NE.AND P2, PT, R8.reuse, RZ, PT ;  /* 0x000000ff0800720c */ /* 0x040fe40003f45270 */
[----:B------:R-:W-:Y:S02]  /*1ea0*/  LOP3.LUT R9, R9, 0x7fffff, RZ, 0xc0, !PT ;  /* 0x007fffff09097812 */ /* 0x000fe400078ec0ff */
[----:B------:R-:W-:Y:S02]  /*1eb0*/  ISETP.NE.AND P1, PT, R8, RZ, PT ;  /* 0x000000ff0800720c */ /* 0x000fe40003f25270 */
[----:B------:R-:W-:-:S02]  /*1ec0*/  LOP3.LUT R9, R9, 0x800000, RZ, 0xfc, !PT ;  /* 0x0080000009097812 */ /* 0x000fc400078efcff */
[----:B------:R-:W-:Y:S02]  /*1ed0*/  IADD3 R8, PT, PT, -R8, RZ, RZ ;  /* 0x000000ff08087210 */ /* 0x000fe40007ffe1ff */
[----:B------:R-:W-:Y:S02]  /*1ee0*/  SHF.L.U32 R18, R9, R18, RZ ;  /* 0x0000001209127219 */ /* 0x000fe400000006ff */
[----:B------:R-:W-:Y:S02]  /*1ef0*/  FSETP.NEU.FTZ.AND P0, PT, R13, R16, PT ;  /* 0x000000100d00720b */ /* 0x000fe40003f1d000 */
[----:B------:R-:W-:Y:S02]  /*1f00*/  SEL R8, R8, RZ, P2 ;  /* 0x000000ff08087207 */ /* 0x000fe40001000000 */
[----:B------:R-:W-:Y:S02]  /*1f10*/  ISETP.NE.AND P1, PT, R18, RZ, P1 ;  /* 0x000000ff1200720c */ /* 0x000fe40000f25270 */
[----:B------:R-:W-:-:S02]  /*1f20*/  SHF.R.U32.HI R8, RZ, R8, R9 ;  /* 0x00000008ff087219 */ /* 0x000fc40000011609 */
[----:B------:R-:W-:Y:S02]  /*1f30*/  PLOP3.LUT P0, PT, P0, P1, PT, 0xf8, 0x8f ;  /* 0x00000000008f781c */ /* 0x000fe40000703f70 */
[----:B------:R-:W-:Y:S02]  /*1f40*/  SHF.R.U32.HI R16, RZ, 0x1, R8 ;  /* 0x00000001ff107819 */ /* 0x000fe40000011608 */
[----:B------:R-:W-:-:S04]  /*1f50*/  SEL R9, RZ, 0x1, !P0 ;  /* 0x00000001ff097807 */ /* 0x000fc80004000000 */
[----:B------:R-:W-:-:S04]  /*1f60*/  LOP3.LUT R9, R9, 0x1, R16, 0xf8, !PT ;  /* 0x0000000109097812 */ /* 0x000fc800078ef810 */
[----:B------:R-:W-:-:S05]  /*1f70*/  LOP3.LUT R9, R9, R8, RZ, 0xc0, !PT ;  /* 0x0000000809097212 */ /* 0x000fca00078ec0ff */
[----:B------:R-:W-:-:S05]  /*1f80*/  IMAD.IADD R9, R16, 0x1, R9 ;  /* 0x0000000110097824 */ /* 0x000fca00078e0209 */
[----:B------:R-:W-:Y:S01]  /*1f90*/  LOP3.LUT R2, R9, R2, RZ, 0xfc, !PT ;  /* 0x0000000209027212 */ /* 0x000fe200078efcff */
[----:B------:R-:W-:Y:S06]  /*1fa0*/  BRA `(.L_x_50) ;  /* 0x0000000000107947 */ /* 0x000fec0003800000 */
.L_x_49:
[----:B------:R-:W-:-:S04]  /*1fb0*/  LOP3.LUT R2, R2, 0x80000000, RZ, 0xc0, !PT ;  /* 0x8000000002027812 */ /* 0x000fc800078ec0ff */
[----:B------:R-:W-:Y:S01]  /*1fc0*/  LOP3.LUT R2, R2, 0x7f800000, RZ, 0xfc, !PT ;  /* 0x7f80000002027812 */ /* 0x000fe200078efcff */
[----:B------:R-:W-:Y:S06]  /*1fd0*/  BRA `(.L_x_50) ;  /* 0x0000000000047947 */ /* 0x000fec0003800000 */
.L_x_48:
[----:B------:R-:W-:-:S07]  /*1fe0*/  LEA R2, R9, R2, 0x17 ;  /* 0x0000000209027211 */ /* 0x000fce00078eb8ff */
.L_x_50:
[----:B------:R-:W-:Y:S05]  /*1ff0*/  BSYNC.RECONVERGENT B1 ;  /* 0x0000000000017941 */ /* 0x000fea0003800200 */
.L_x_47:
[----:B------:R-:W-:Y:S05]  /*2000*/  BRA `(.L_x_51) ;  /* 0x0000000000207947 */ /* 0x000fea0003800000 */
.L_x_46:
[----:B------:R-:W-:-:S04]  /*2010*/  LOP3.LUT R2, R15, 0x80000000, R2, 0x48, !PT ;  /* 0x800000000f027812 */ /* 0x000fc800078e4802 */
[----:B------:R-:W-:Y:S01]  /*2020*/  LOP3.LUT R2, R2, 0x7f800000, RZ, 0xfc, !PT ;  /* 0x7f80000002027812 */ /* 0x000fe200078efcff */
[----:B------:R-:W-:Y:S06]  /*2030*/  BRA `(.L_x_51) ;  /* 0x0000000000147947 */ /* 0x000fec0003800000 */
.L_x_45:
[----:B------:R-:W-:Y:S01]  /*2040*/  LOP3.LUT R2, R15, 0x80000000, R2, 0x48, !PT ;  /* 0x800000000f027812 */ /* 0x000fe200078e4802 */
[----:B------:R-:W-:Y:S06]  /*2050*/  BRA `(.L_x_51) ;  /* 0x00000000000c7947 */ /* 0x000fec0003800000 */
.L_x_44:
[----:B------:R-:W0:Y:S01]  /*2060*/  MUFU.RSQ R2, -QNAN ;  /* 0xffc0000000027908 */ /* 0x000e220000001400 */
[----:B------:R-:W-:Y:S05]  /*2070*/  BRA `(.L_x_51) ;  /* 0x0000000000047947 */ /* 0x000fea0003800000 */
.L_x_43:
[----:B------:R-:W-:-:S07]  /*2080*/  FADD.FTZ R2, R2, R33 ;  /* 0x0000002102027221 */ /* 0x000fce0000010000 */
.L_x_51:
[----:B------:R-:W-:Y:S05]  /*2090*/  BSYNC.RECONVERGENT B0 ;  /* 0x0000000000007941 */ /* 0x000fea0003800200 */
.L_x_41:
[----:B------:R-:W-:Y:S02]  /*20a0*/  HFMA2 R9, -RZ, RZ, 0, 0 ;  /* 0x00000000ff097431 */ /* 0x000fe400000001ff */
[----:B------:R-:W-:-:S04]  /*20b0*/  IMAD.MOV.U32 R8, RZ, RZ, R10 ;  /* 0x000000ffff087224 */ /* 0x000fc800078e000a */
[----:B0-----:R-:W-:Y:S05]  /*20c0*/  RET.REL.NODEC R8 `(_Z29calculateForcesUpdatePositionPff) ;  /* 0xffffffdc08cc7950 */ /* 0x001fea0003c3ffff */
.L_x_52:
[----:B------:R-:W-:-:S00]  /*20d0*/  BRA `(.L_x_52) ;  /* 0xfffffffc00fc7947 */ /* 0x000fc0000383ffff */
[----:B------:R-:W-:-:S00]  /*20e0*/  NOP ;  /* 0x0000000000007918 */ /* 0x000fc00000000000 */
        /* <DEDUP_REMOVED lines=9> */
.L_x_88:


//--------------------- .text._Z10initializeP17curandStateXORWOWPf --------------------------
	.section	.text._Z10initializeP17curandStateXORWOWPf,"ax",@progbits
	.align	128
        .global         _Z10initializeP17curandStateXORWOWPf
        .type           _Z10initializeP17curandStateXORWOWPf,@function
        .size           _Z10initializeP17curandStateXORWOWPf,(.L_x_90 - _Z10initializeP17curandStateXORWOWPf)
        .other          _Z10initializeP17curandStateXORWOWPf,@"STO_CUDA_ENTRY STV_DEFAULT"
_Z10initializeP17curandStateXORWOWPf:
.text._Z10initializeP17curandStateXORWOWPf:
[----:B------:R-:W-:Y:S01]  /*0000*/  LDC R1, c[0x0][0x37c] ;  /* 0x0000df00ff017b82 */ /* 0x000fe20000000800 */
[----:B------:R-:W0:Y:S07]  /*0010*/  S2R R14, SR_TID.X ;  /* 0x00000000000e7919 */ /* 0x000e2e0000002100 */
[----:B------:R-:W0:Y:S08]  /*0020*/  S2UR UR4, SR_CTAID.X ;  /* 0x00000000000479c3 */ /* 0x000e300000002500 */
[----:B------:R-:W0:Y:S02]  /*0030*/  LDC R7, c[0x0][0x360] ;  /* 0x0000d800ff077b82 */ /* 0x000e240000000800 */
[----:B0-----:R-:W-:-:S05]  /*0040*/  IMAD R14, R7, UR4, R14 ;  /* 0x00000004070e7c24 */ /* 0x001fca000f8e020e */
[----:B------:R-:W-:-:S13]  /*0050*/  ISETP.GT.AND P0, PT, R14, 0x270e, PT ;  /* 0x0000270e0e00780c */ /* 0x000fda0003f04270 */
[----:B------:R-:W-:Y:S05]  /*0060*/  @P0 EXIT ;  /* 0x000000000000094d */ /* 0x000fea0003800000 */
[----:B------:R-:W0:Y:S01]  /*0070*/  LDC.64 R10, c[0x0][0x380] ;  /* 0x0000e000ff0a7b82 */ /* 0x000e220000000a00 */
[----:B------:R-:W1:Y:S01]  /*0080*/  LDCU UR4, c[0x0][0x370] ;  /* 0x00006e00ff0477ac */ /* 0x000e620008000800 */
[----:B------:R-:W2:Y:S06]  /*0090*/  LDCU.64 UR6, c[0x0][0x358] ;  /* 0x00006b00ff0677ac */ /* 0x000eac0008000a00 */
[----:B------:R-:W3:Y:S01]  /*00a0*/  LDC.64 R8, c[0x0][0x388] ;  /* 0x0000e200ff087b82 */ /* 0x000ee20000000a00 */
[----:B-1----:R-:W-:Y:S02]  /*00b0*/  IMAD R7, R7, UR4, RZ ;  /* 0x0000000407077c24 */ /* 0x002fe4000f8e02ff */
[----:B0-2---:R-:W-:-:S07]  /*00c0*/  IMAD.WIDE R10, R14, 0x30, R10 ;  /* 0x000000300e0a7825 */ /* 0x005fce00078e020a */
.L_x_62:
[----:B0-----:R-:W-:Y:S02]  /*00d0*/  IMAD R13, R14, 0x7, RZ ;  /* 0x000000070e0d7824 */ /* 0x001fe400078e02ff */
[----:B------:R-:W-:Y:S02]  /*00e0*/  IMAD.MOV.U32 R15, RZ, RZ, 0x3a83126f ;  /* 0x3a83126fff0f7424 */ /* 0x000fe400078e00ff */
[----:B---3--:R-:W-:-:S05]  /*00f0*/  IMAD.WIDE R12, R13, 0x4, R8 ;  /* 0x000000040d0c7825 */ /* 0x008fca00078e0208 */
[----:B------:R-:W-:Y:S04]  /*0100*/  STG.E desc[UR6][R12.64], R15 ;  /* 0x0000000f0c007986 */ /* 0x000fe8000c101906 */
[----:B------:R-:W2:Y:S04]  /*0110*/  LDG.E.64 R18, desc[UR6][R10.64] ;  /* 0x000000060a127981 */ /* 0x000ea8000c1e1b00 */
[----:B------:R-:W3:Y:S04]  /*0120*/  LDG.E.64 R16, desc[UR6][R10.64+0x10] ;  /* 0x000010060a107981 */ /* 0x000ee8000c1e1b00 */
[----:B------:R-:W4:Y:S01]  /*0130*/  LDG.E.64 R2, desc[UR6][R10.64+0x8] ;  /* 0x000008060a027981 */ /* 0x000f22000c1e1b00 */
[----:B--2---:R-:W-:Y:S01]  /*0140*/  SHF.R.U32.HI R0, RZ, 0x2, R19 ;  /* 0x00000002ff007819 */ /* 0x004fe20000011613 */
[----:B------:R-:W-:-:S03]  /*0150*/  VIADD R18, R18, 0x587c5 ;  /* 0x000587c512127836 */ /* 0x000fc60000000000 */
[----:B------:R-:W-:Y:S01]  /*0160*/  LOP3.LUT R0, R0, R19, RZ, 0x3c, !PT ;  /* 0x0000001300007212 */ /* 0x000fe200078e3cff */
[----:B---3--:R-:W-:Y:S01]  /*0170*/  IMAD.SHL.U32 R5, R17, 0x10, RZ ;  /* 0x0000001011057824 */ /* 0x008fe200078e00ff */
[-C--:B------:R-:W-:Y:S01]  /*0180*/  MOV R20, R17.reuse ;  /* 0x0000001100147202 */ /* 0x080fe20000000f00 */
[----:B------:R-:W-:Y:S01]  /*0190*/  IMAD.MOV.U32 R23, RZ, RZ, R16 ;  /* 0x000000ffff177224 */ /* 0x000fe200078e0010 */
[C---:B------:R-:W-:Y:S01]  /*01a0*/  SHF.L.U32 R4, R0.reuse, 0x1, RZ ;  /* 0x0000000100047819 */ /* 0x040fe200000006ff */
[----:B----4-:R-:W-:Y:S02]  /*01b0*/  IMAD.MOV.U32 R22, RZ, RZ, R3 ;  /* 0x000000ffff167224 */ /* 0x010fe400078e0003 */
[----:B------:R-:W-:Y:S01]  /*01c0*/  IMAD.MOV.U32 R19, RZ, RZ, R2 ;  /* 0x000000ffff137224 */ /* 0x000fe200078e0002 */
[----:B------:R-:W-:Y:S01]  /*01d0*/  LOP3.LUT R4, R0, R4, R5, 0x96, !PT ;  /* 0x0000000400047212 */ /* 0x000fe200078e9605 */
[----:B------:R-:W-:Y:S01]  /*01e0*/  HFMA2 R0, -RZ, RZ, 0.1171875, 0 ;  /* 0x2f800000ff007431 */ /* 0x000fe200000001ff */
[----:B------:R-:W-:Y:S02]  /*01f0*/  STG.E.64 desc[UR6][R10.64+0x8], R22 ;  /* 0x000008160a007986 */ /* 0x000fe4000c101b06 */
[----:B------:R-:W-:-:S02]  /*0200*/  LOP3.LUT R21, R4, R17, RZ, 0x3c, !PT ;  /* 0x0000001104157212 */ /* 0x000fc400078e3cff */
[----:B------:R-:W-:Y:S03]  /*0210*/  STG.E.64 desc[UR6][R10.64], R18 ;  /* 0x000000120a007986 */ /* 0x000fe6000c101b06 */
[----:B------:R-:W-:Y:S01]  /*0220*/  IMAD.IADD R4, R21, 0x1, R18 ;  /* 0x0000000115047824 */ /* 0x000fe200078e0212 */
[----:B------:R0:W-:Y:S04]  /*0230*/  STG.E.64 desc[UR6][R10.64+0x10], R20 ;  /* 0x000010140a007986 */ /* 0x0001e8000c101b06 */
[----:B------:R-:W-:Y:S01]  /*0240*/  I2FP.F32.U32 R5, R4 ;  /* 0x0000000400057245 */ /* 0x000fe20000201000 */
[----:B------:R-:W-:-:S04]  /*0250*/  IMAD.MOV.U32 R4, RZ, RZ, 0x43960000 ;  /* 0x43960000ff047424 */ /* 0x000fc800078e00ff */
[----:B------:R-:W-:-:S04]  /*0260*/  FFMA R5, R5, R0, 1.1641532182693481445e-10 ;  /* 0x2f00000005057423 */ /* 0x000fc80000000000 */
[----:B------:R-:W-:-:S05]  /*0270*/  FFMA R5, R5, R4, -150 ;  /* 0xc316000005057423 */ /* 0x000fca0000000004 */
[----:B------:R1:W-:Y:S04]  /*0280*/  STG.E desc[UR6][R12.64+0x4], R5 ;  /* 0x000004050c007986 */ /* 0x0003e8000c101906 */
[----:B------:R-:W2:Y:S04]  /*0290*/  LDG.E.64 R24, desc[UR6][R10.64] ;  /* 0x000000060a187981 */ /* 0x000ea8000c1e1b00 */
[----:B------:R-:W0:Y:S04]  /*02a0*/  LDG.E.64 R16, desc[UR6][R10.64+0x10] ;  /* 0x000010060a107981 */ /* 0x000e28000c1e1b00 */
[----:B------:R-:W3:Y:S01]  /*02b0*/  LDG.E.64 R2, desc[UR6][R10.64+0x8] ;  /* 0x000008060a027981 */ /* 0x000ee2000c1e1b00 */
[----:B--2---:R-:W-:Y:S01]  /*02c0*/  SHF.R.U32.HI R6, RZ, 0x2, R25 ;  /* 0x00000002ff067819 */ /* 0x004fe20000011619 */
[----:B------:R-:W-:-:S03]  /*02d0*/  VIADD R24, R24, 0x587c5 ;  /* 0x000587c518187836 */ /* 0x000fc60000000000 */
[----:B------:R-:W-:Y:S01]  /*02e0*/  LOP3.LUT R6, R6, R25, RZ, 0x3c, !PT ;  /* 0x0000001906067212 */ /* 0x000fe200078e3cff */
[----:B0-----:R-:W-:Y:S01]  /*02f0*/  IMAD.MOV.U32 R21, RZ, RZ, R16 ;  /* 0x000000ffff157224 */ /* 0x001fe200078e0010 */
[----:B------:R-:W-:Y:S01]  /*0300*/  SHF.L.U32 R15, R17, 0x4, RZ ;  /* 0x00000004110f7819 */ /* 0x000fe200000006ff */
[----:B------:R-:W-:Y:S01]  /*0310*/  IMAD.MOV.U32 R18, RZ, RZ, R17 ;  /* 0x000000ffff127224 */ /* 0x000fe200078e0011 */
[----:B---3--:R-:W-:Y:S01]  /*0320*/  MOV R20, R3 ;  /* 0x0000000300147202 */ /* 0x008fe20000000f00 */
[----:B------:R-:W-:-:S04]  /*0330*/  IMAD.SHL.U32 R25, R6, 0x2, RZ ;  /* 0x0000000206197824 */ /* 0x000fc800078e00ff */
[----:B------:R-:W-:Y:S01]  /*0340*/  STG.E.64 desc[UR6][R10.64+0x8], R20 ;  /* 0x000008140a007986 */ /* 0x000fe2000c101b06 */
[----:B------:R-:W-:Y:S01]  /*0350*/  LOP3.LUT R6, R6, R25, R15, 0x96, !PT ;  /* 0x0000001906067212 */ /* 0x000fe200078e960f */
[----:B------:R-:W-:-:S03]  /*0360*/  IMAD.MOV.U32 R25, RZ, RZ, R2 ;  /* 0x000000ffff197224 */ /* 0x000fc600078e0002 */
[----:B------:R-:W-:Y:S02]  /*0370*/  LOP3.LUT R19, R6, R17, RZ, 0x3c, !PT ;  /* 0x0000001106137212 */ /* 0x000fe400078e3cff */
[----:B------:R-:W-:Y:S02]  /*0380*/  STG.E.64 desc[UR6][R10.64], R24 ;  /* 0x000000180a007986 */ /* 0x000fe4000c101b06 */
[----:B-1----:R-:W-:Y:S02]  /*0390*/  IADD3 R5, PT, PT, R19, R24, RZ ;  /* 0x0000001813057210 */ /* 0x002fe40007ffe0ff */
[----:B------:R0:W-:Y:S02]  /*03a0*/  STG.E.64 desc[UR6][R10.64+0x10], R18 ;  /* 0x000010120a007986 */ /* 0x0001e4000c101b06 */
[----:B------:R-:W-:-:S05]  /*03b0*/  I2FP.F32.U32 R5, R5 ;  /* 0x0000000500057245 */ /* 0x000fca0000201000 */
[----:B------:R-:W-:-:S04]  /*03c0*/  FFMA R5, R5, R0, 1.1641532182693481445e-10 ;  /* 0x2f00000005057423 */ /* 0x000fc80000000000 */
[----:B------:R-:W-:-:S05]  /*03d0*/  FFMA R5, R5, R4, -150 ;  /* 0xc316000005057423 */ /* 0x000fca0000000004 */
[----:B------:R1:W-:Y:S04]  /*03e0*/  STG.E desc[UR6][R12.64+0x8], R5 ;  /* 0x000008050c007986 */ /* 0x0003e8000c101906 */
[----:B------:R-:W2:Y:S04]  /*03f0*/  LDG.E.64 R22, desc[UR6][R10.64] ;  /* 0x000000060a167981 */ /* 0x000ea8000c1e1b00 */
[----:B------:R-:W3:Y:S04]  /*0400*/  LDG.E.64 R2, desc[UR6][R10.64+0x10] ;  /* 0x000010060a027981 */ /* 0x000ee8000c1e1b00 */
[----:B------:R-:W4:Y:S01]  /*0410*/  LDG.E.64 R16, desc[UR6][R10.64+0x8] ;  /* 0x000008060a107981 */ /* 0x000f22000c1e1b00 */
[----:B--2---:R-:W-:Y:S01]  /*0420*/  SHF.R.U32.HI R6, RZ, 0x2, R23 ;  /* 0x00000002ff067819 */ /* 0x004fe20000011617 */
[----:B0-----:R-:W-:-:S03]  /*0430*/  VIADD R18, R22, 0x587c5 ;  /* 0x000587c516127836 */ /* 0x001fc60000000000 */
[----:B------:R-:W-:Y:S01]  /*0440*/  LOP3.LUT R6, R6, R23, RZ, 0x3c, !PT ;  /* 0x0000001706067212 */ /* 0x000fe200078e3cff */
[----:B---3--:R-:W-:Y:S02]  /*0450*/  IMAD.SHL.U32 R15, R3, 0x10, RZ ;  /* 0x00000010030f7824 */ /* 0x008fe400078e00ff */
[----:B------:R-:W-:Y:S01]  /*0460*/  IMAD.MOV.U32 R21, RZ, RZ, R2 ;  /* 0x000000ffff157224 */ /* 0x000fe200078e0002 */
[C---:B------:R-:W-:Y:S01]  /*0470*/  SHF.L.U32 R23, R6.reuse, 0x1, RZ ;  /* 0x0000000106177819 */ /* 0x040fe200000006ff */
[----:B----4-:R-:W-:Y:S01]  /*0480*/  IMAD.MOV.U32 R19, RZ, RZ, R16 ;  /* 0x000000ffff137224 */ /* 0x010fe200078e0010 */
[----:B------:R-:W-:Y:S01]  /*0490*/  MOV R20, R17 ;  /* 0x0000001100147202 */ /* 0x000fe20000000f00 */
[----:B------:R-:W-:Y:S01]  /*04a0*/  IMAD.MOV.U32 R16, RZ, RZ, R3 ;  /* 0x000000ffff107224 */ /* 0x000fe200078e0003 */
[----:B------:R-:W-:Y:S02]  /*04b0*/  LOP3.LUT R6, R6, R23, R15, 0x96, !PT ;  /* 0x0000001706067212 */ /* 0x000fe400078e960f */
[----:B------:R-:W-:Y:S02]  /*04c0*/  STG.E.64 desc[UR6][R10.64], R18 ;  /* 0x000000120a007986 */ /* 0x000fe4000c101b06 */
[----:B------:R-:W-:-:S02]  /*04d0*/  LOP3.LUT R17, R6, R3, RZ, 0x3c, !PT ;  /* 0x0000000306117212 */ /* 0x000fc400078e3cff */
[----:B------:R-:W-:Y:S04]  /*04e0*/  STG.E.64 desc[UR6][R10.64+0x8], R20 ;  /* 0x000008140a007986 */ /* 0x000fe8000c101b06 */
[----:B------:R0:W-:Y:S04]  /*04f0*/  STG.E.64 desc[UR6][R10.64+0x10], R16 ;  /* 0x000010100a007986 */ /* 0x0001e8000c101b06 */
[----:B------:R-:W2:Y:S04]  /*0500*/  LDG.E R3, desc[UR6][R12.64+0x8] ;  /* 0x000008060c037981 */ /* 0x000ea8000c1e1900 */
[----:B------:R-:W3:Y:S01]  /*0510*/  LDG.E R2, desc[UR6][R12.64+0x4] ;  /* 0x000004060c027981 */ /* 0x000ee2000c1e1900 */
[----:B-1----:R-:W-:Y:S01]  /*0520*/  IADD3 R5, PT, PT, R17, R18, RZ ;  /* 0x0000001211057210 */ /* 0x002fe20007ffe0ff */
[----:B------:R-:W-:Y:S03]  /*0530*/  BSSY.RECONVERGENT B0, `(.L_x_53) ;  /* 0x0000014000007945 */ /* 0x000fe60003800200 */
[----:B------:R-:W-:-:S05]  /*0540*/  I2FP.F32.U32 R5, R5 ;  /* 0x0000000500057245 */ /* 0x000fca0000201000 */
[----:B------:R-:W-:-:S04]  /*0550*/  FFMA R5, R5, R0, 1.1641532182693481445e-10 ;  /* 0x2f00000005057423 */ /* 0x000fc80000000000 */
[----:B------:R-:W-:-:S05]  /*0560*/  FFMA R4, R5, R4, -150 ;  /* 0xc316000005047423 */ /* 0x000fca0000000004 */
[----:B------:R1:W-:Y:S01]  /*0570*/  STG.E desc[UR6][R12.64+0xc], R4 ;  /* 0x00000c040c007986 */ /* 0x0003e2000c101906 */
[----:B--2---:R-:W-:-:S04]  /*0580*/  FMUL R15, R3, R3 ;  /* 0x00000003030f7220 */ /* 0x004fc80000400000 */
[----:B---3--:R-:W-:-:S04]  /*0590*/  FFMA R15, R2, R2, R15 ;  /* 0x00000002020f7223 */ /* 0x008fc8000000000f */
[----:B------:R-:W-:-:S04]  /*05a0*/  FFMA R5, R4, R4, R15 ;  /* 0x0000000404057223 */ /* 0x000fc8000000000f */
[----:B------:R-:W-:Y:S01]  /*05b0*/  VIADD R0, R5, 0xf3000000 ;  /* 0xf300000005007836 */ /* 0x000fe20000000000 */
[----:B0-----:R1:W0:Y:S04]  /*05c0*/  MUFU.RSQ R16, R5 ;  /* 0x0000000500107308 */ /* 0x0012280000001400 */
[----:B------:R-:W-:-:S13]  /*05d0*/  ISETP.GT.U32.AND P0, PT, R0, 0x727fffff, PT ;  /* 0x727fffff0000780c */ /* 0x000fda0003f04070 */
[----:B01----:R-:W-:Y:S05]  /*05e0*/  @!P0 BRA `(.L_x_54) ;  /* 0x0000000000108947 */ /* 0x003fea0003800000 */
[----:B------:R-:W-:-:S07]  /*05f0*/  MOV R18, 0x610 ;  /* 0x0000061000127802 */ /* 0x000fce0000000f00 */
[----:B------:R-:W-:Y:S05]  /*0600*/  CALL.REL.NOINC `($__internal_3_$__cuda_sm20_sqrt_rn_f32_slowpath) ;  /* 0x0000000400fc7944 */ /* 0x000fea0003c00000 */
[----:B------:R-:W-:Y:S01]  /*0610*/  IMAD.MOV.U32 R6, RZ, RZ, R5 ;  /* 0x000000ffff067224 */ /* 0x000fe200078e0005 */
[----:B------:R-:W-:Y:S06]  /*0620*/  BRA `(.L_x_55) ;  /* 0x0000000000107947 */ /* 0x000fec0003800000 */
.L_x_54:
[----:B------:R-:W-:Y:S01]  /*0630*/  FMUL.FTZ R6, R5, R16 ;  /* 0x0000001005067220 */ /* 0x000fe20000410000 */
[----:B------:R-:W-:-:S03]  /*0640*/  FMUL.FTZ R0, R16, 0.5 ;  /* 0x3f00000010007820 */ /* 0x000fc60000410000 */
[----:B------:R-:W-:-:S04]  /*0650*/  FFMA R5, -R6, R6, R5 ;  /* 0x0000000606057223 */ /* 0x000fc80000000105 */
[----:B------:R-:W-:-:S07]  /*0660*/  FFMA R6, R5, R0, R6 ;  /* 0x0000000005067223 */ /* 0x000fce0000000006 */
.L_x_55:
[----:B------:R-:W-:Y:S05]  /*0670*/  BSYNC.RECONVERGENT B0 ;  /* 0x0000000000007941 */ /* 0x000fea0003800200 */
.L_x_53:
        /* <DEDUP_REMOVED lines=11> */
[----:B------:R-:W-:Y:S05]  /*0730*/  CALL.REL.NOINC `($__internal_4_$__cuda_sm3x_div_rn_noftz_f32_slowpath) ;  /* 0x0000000800087944 */ /* 0x000fea0003c00000 */
[----:B------:R-:W-:-:S07]  /*0740*/  IMAD.MOV.U32 R0, RZ, RZ, R5 ;  /* 0x000000ffff007224 */ /* 0x000fce00078e0005 */
.L_x_57:
[----:B------:R-:W-:Y:S05]  /*0750*/  BSYNC.RECONVERGENT B0 ;  /* 0x0000000000007941 */ /* 0x000fea0003800200 */
.L_x_56:
        /* <DEDUP_REMOVED lines=11> */
[----:B------:R-:W-:Y:S05]  /*0810*/  CALL.REL.NOINC `($__internal_4_$__cuda_sm3x_div_rn_noftz_f32_slowpath) ;  /* 0x0000000400d07944 */ /* 0x000fea0003c00000 */
[----:B------:R-:W-:-:S07]  /*0820*/  MOV R2, R5 ;  /* 0x0000000500027202 */ /* 0x000fce0000000f00 */
.L_x_59:
[----:B------:R-:W-:Y:S05]  /*0830*/  BSYNC.RECONVERGENT B0 ;  /* 0x0000000000007941 */ /* 0x000fea0003800200 */
.L_x_58:
        /* <DEDUP_REMOVED lines=12> */
[----:B------:R-:W-:-:S07]  /*0900*/  IMAD.MOV.U32 R3, RZ, RZ, R5 ;  /* 0x000000ffff037224 */ /* 0x000fce00078e0005 */
.L_x_61:
[----:B------:R-:W-:Y:S05]  /*0910*/  BSYNC.RECONVERGENT B0 ;  /* 0x0000000000007941 */ /* 0x000fea0003800200 */
.L_x_60:
[----:B------:R-:W2:Y:S04]  /*0920*/  LDG.E.64 R24, desc[UR6][R10.64] ;  /* 0x000000060a187981 */ /* 0x000ea8000c1e1b00 */
[----:B------:R-:W3:Y:S04]  /*0930*/  LDG.E.64 R16, desc[UR6][R10.64+0x10] ;  /* 0x000010060a107981 */ /* 0x000ee8000c1e1b00 */
[----:B------:R-:W4:Y:S01]  /*0940*/  LDG.E.64 R18, desc[UR6][R10.64+0x8] ;  /* 0x000008060a127981 */ /* 0x000f22000c1e1b00 */
[----:B--2---:R-:W-:Y:S01]  /*0950*/  SHF.R.U32.HI R4, RZ, 0x2, R25 ;  /* 0x00000002ff047819 */ /* 0x004fe20000011619 */
[----:B------:R-:W-:-:S03]  /*0960*/  VIADD R24, R24, 0x587c5 ;  /* 0x000587c518187836 */ /* 0x000fc60000000000 */
[----:B------:R-:W-:Y:S01]  /*0970*/  LOP3.LUT R4, R4, R25, RZ, 0x3c, !PT ;  /* 0x0000001904047212 */ /* 0x000fe200078e3cff */
[----:B---3--:R-:W-:Y:S01]  /*0980*/  IMAD.MOV.U32 R23, RZ, RZ, R16 ;  /* 0x000000ffff177224 */ /* 0x008fe200078e0010 */
[----:B------:R-:W-:Y:S02]  /*0990*/  SHF.L.U32 R5, R17, 0x4, RZ ;  /* 0x0000000411057819 */ /* 0x000fe400000006ff */
[-C--:B------:R-:W-:Y:S01]  /*09a0*/  MOV R20, R17.reuse ;  /* 0x0000001100147202 */ /* 0x080fe20000000f00 */
[C---:B------:R-:W-:Y:S02]  /*09b0*/  IMAD.SHL.U32 R6, R4.reuse, 0x2, RZ ;  /* 0x0000000204067824 */ /* 0x040fe400078e00ff */
[----:B----4-:R-:W-:Y:S02]  /*09c0*/  IMAD.MOV.U32 R22, RZ, RZ, R19 ;  /* 0x000000ffff167224 */ /* 0x010fe400078e0013 */
[----:B------:R-:W-:Y:S01]  /*09d0*/  IMAD.MOV.U32 R25, RZ, RZ, R18 ;  /* 0x000000ffff197224 */ /* 0x000fe200078e0012 */
[----:B------:R-:W-:Y:S01]  /*09e0*/  LOP3.LUT R6, R4, R6, R5, 0x96, !PT ;  /* 0x0000000604067212 */ /* 0x000fe200078e9605 */
[----:B------:R-:W-:Y:S01]  /*09f0*/  IMAD.MOV.U32 R4, RZ, RZ, 0x2f800000 ;  /* 0x2f800000ff047424 */ /* 0x000fe200078e00ff */
[----:B------:R0:W-:Y:S02]  /*0a00*/  STG.E.64 desc[UR6][R10.64+0x8], R22 ;  /* 0x000008160a007986 */ /* 0x0001e4000c101b06 */
[----:B------:R-:W-:-:S02]  /*0a10*/  LOP3.LUT R21, R6, R17, RZ, 0x3c, !PT ;  /* 0x0000001106157212 */ /* 0x000fc400078e3cff */
[----:B------:R1:W-:Y:S02]  /*0a20*/  STG.E.64 desc[UR6][R10.64], R24 ;  /* 0x000000180a007986 */ /* 0x0003e4000c101b06 */
[----:B------:R-:W-:Y:S02]  /*0a30*/  IADD3 R5, PT, PT, R21, R24, RZ ;  /* 0x0000001815057210 */ /* 0x000fe40007ffe0ff */
[----:B------:R2:W-:Y:S02]  /*0a40*/  STG.E.64 desc[UR6][R10.64+0x10], R20 ;  /* 0x000010140a007986 */ /* 0x0005e4000c101b06 */
[----:B------:R-:W-:-:S05]  /*0a50*/  I2FP.F32.U32 R5, R5 ;  /* 0x0000000500057245 */ /* 0x000fca0000201000 */
[----:B------:R-:W-:Y:S01]  /*0a60*/  FFMA R6, R5, R4, 1.1641532182693481445e-10 ;  /* 0x2f00000005067423 */ /* 0x000fe20000000004 */
[----:B------:R-:W-:-:S03]  /*0a70*/  FFMA R5, -RZ, R3, R2 ;  /* 0x00000003ff057223 */ /* 0x000fc60000000102 */
[----:B------:R-:W-:-:S04]  /*0a80*/  FMUL R6, R6, 100 ;  /* 0x42c8000006067820 */ /* 0x000fc80000400000 */
[----:B------:R-:W-:-:S05]  /*0a90*/  FMUL R5, R5, R6 ;  /* 0x0000000605057220 */ /* 0x000fca0000400000 */
[----:B------:R3:W-:Y:S04]  /*0aa0*/  STG.E desc[UR6][R12.64+0x10], R5 ;  /* 0x000010050c007986 */ /* 0x0007e8000c101906 */
[----:B------:R-:W4:Y:S04]  /*0ab0*/  LDG.E.64 R26, desc[UR6][R10.64] ;  /* 0x000000060a1a7981 */ /* 0x000f28000c1e1b00 */
[----:B------:R-:W1:Y:S04]  /*0ac0*/  LDG.E.64 R16, desc[UR6][R10.64+0x10] ;  /* 0x000010060a107981 */ /* 0x000e68000c1e1b00 */
[----:B------:R-:W5:Y:S01]  /*0ad0*/  LDG.E.64 R18, desc[UR6][R10.64+0x8] ;  /* 0x000008060a127981 */ /* 0x000f62000c1e1b00 */
[----:B------:R-:W-:Y:S01]  /*0ae0*/  FFMA R3, RZ, R3, -R0 ;  /* 0x00000003ff037223 */ /* 0x000fe20000000800 */
[----:B----4-:R-:W-:Y:S01]  /*0af0*/  SHF.R.U32.HI R6, RZ, 0x2, R27 ;  /* 0x00000002ff067819 */ /* 0x010fe2000001161b */
[----:B0-----:R-:W-:-:S03]  /*0b00*/  VIADD R22, R26, 0x587c5 ;  /* 0x000587c51a167836 */ /* 0x001fc60000000000 */
[----:B------:R-:W-:Y:S01]  /*0b10*/  LOP3.LUT R6, R6, R27, RZ, 0x3c, !PT ;  /* 0x0000001b06067212 */ /* 0x000fe200078e3cff */
[----:B-1----:R-:W-:Y:S01]  /*0b20*/  IMAD.MOV.U32 R25, RZ, RZ, R16 ;  /* 0x000000ffff197224 */ /* 0x002fe200078e0010 */
[----:B------:R-:W-:Y:S01]  /*0b30*/  SHF.L.U32 R15, R17, 0x4, RZ ;  /* 0x00000004110f7819 */ /* 0x000fe200000006ff */
[----:B--2---:R-:W-:Y:S01]  /*0b40*/  IMAD.MOV.U32 R20, RZ, RZ, R17 ;  /* 0x000000ffff147224 */ /* 0x004fe200078e0011 */
[----:B-----5:R-:W-:Y:S01]  /*0b50*/  MOV R24, R19 ;  /* 0x0000001300187202 */ /* 0x020fe20000000f00 */
[C---:B------:R-:W-:Y:S02]  /*0b60*/  IMAD.SHL.U32 R27, R6.reuse, 0x2, RZ ;  /* 0x00000002061b7824 */ /* 0x040fe400078e00ff */
[----:B------:R-:W-:Y:S02]  /*0b70*/  IMAD.MOV.U32 R23, RZ, RZ, R18 ;  /* 0x000000ffff177224 */ /* 0x000fe400078e0012 */
[----:B------:R-:W-:Y:S01]  /*0b80*/  STG.E.64 desc[UR6][R10.64+0x8], R24 ;  /* 0x000008180a007986 */ /* 0x000fe2000c101b06 */
[----:B------:R-:W-:-:S03]  /*0b90*/  LOP3.LUT R6, R6, R27, R15, 0x96, !PT ;  /* 0x0000001b06067212 */ /* 0x000fc600078e960f */
[----:B------:R-:W-:Y:S01]  /*0ba0*/  STG.E.64 desc[UR6][R10.64], R22 ;  /* 0x000000160a007986 */ /* 0x000fe2000c101b06 */
[----:B------:R-:W-:-:S04]  /*0bb0*/  LOP3.LUT R21, R6, R17, RZ, 0x3c, !PT ;  /* 0x0000001106157212 */ /* 0x000fc800078e3cff */
[----:B---3--:R-:W-:Y:S01]  /*0bc0*/  IADD3 R5, PT, PT, R21, R22, RZ ;  /* 0x0000001615057210 */ /* 0x008fe20007ffe0ff */
[----:B------:R0:W-:Y:S03]  /*0bd0*/  STG.E.64 desc[UR6][R10.64+0x10], R20 ;  /* 0x000010140a007986 */ /* 0x0001e6000c101b06 */
[----:B------:R-:W-:-:S05]  /*0be0*/  I2FP.F32.U32 R5, R5 ;  /* 0x0000000500057245 */ /* 0x000fca0000201000 */
[----:B------:R-:W-:-:S04]  /*0bf0*/  FFMA R5, R5, R4, 1.1641532182693481445e-10 ;  /* 0x2f00000005057423 */ /* 0x000fc80000000004 */
[----:B------:R-:W-:-:S04]  /*0c00*/  FMUL R6, R5, 100 ;  /* 0x42c8000005067820 */ /* 0x000fc80000400000 */
[----:B------:R-:W-:-:S05]  /*0c10*/  FMUL R3, R3, R6 ;  /* 0x0000000603037220 */ /* 0x000fca0000400000 */
[----:B------:R1:W-:Y:S04]  /*0c20*/  STG.E desc[UR6][R12.64+0x14], R3 ;  /* 0x000014030c007986 */ /* 0x0003e8000c101906 */
[----:B------:R-:W2:Y:S04]  /*0c30*/  LDG.E.64 R26, desc[UR6][R10.64] ;  /* 0x000000060a1a7981 */ /* 0x000ea8000c1e1b00 */
[----:B------:R-:W3:Y:S04]  /*0c40*/  LDG.E.64 R18, desc[UR6][R10.64+0x10] ;  /* 0x000010060a127981 */ /* 0x000ee8000c1e1b00 */
[----:B------:R-:W4:Y:S01]  /*0c50*/  LDG.E.64 R16, desc[UR6][R10.64+0x8] ;  /* 0x000008060a107981 */ /* 0x000f22000c1e1b00 */
[----:B------:R-:W-:-:S04]  /*0c60*/  IADD3 R14, PT, PT, R7, R14, RZ ;  /* 0x0000000e070e7210 */ /* 0x000fc80007ffe0ff */
[----:B------:R-:W-:Y:S02]  /*0c70*/  ISETP.GE.AND P0, PT, R14, 0x270f, PT ;  /* 0x0000270f0e00780c */ /* 0x000fe40003f06270 */
[----:B--2---:R-:W-:Y:S02]  /*0c80*/  SHF.R.U32.HI R6, RZ, 0x2, R27 ;  /* 0x00000002ff067819 */ /* 0x004fe4000001161b */
[----:B------:R-:W-:Y:S02]  /*0c90*/  IADD3 R26, PT, PT, R26, 0x587c5, RZ ;  /* 0x000587c51a1a7810 */ /* 0x000fe40007ffe0ff */
[----:B------:R-:W-:Y:S02]  /*0ca0*/  LOP3.LUT R6, R6, R27, RZ, 0x3c, !PT ;  /* 0x0000001b06067212 */ /* 0x000fe400078e3cff */
[----:B---3--:R-:W-:Y:S02]  /*0cb0*/  SHF.L.U32 R5, R19, 0x4, RZ ;  /* 0x0000000413057819 */ /* 0x008fe400000006ff */
[----:B0-----:R-:W-:Y:S01]  /*0cc0*/  MOV R21, R18 ;  /* 0x0000001200157202 */ /* 0x001fe20000000f00 */
[----:B------:R-:W-:Y:S01]  /*0cd0*/  IMAD.SHL.U32 R15, R6, 0x2, RZ ;  /* 0x00000002060f7824 */ /* 0x000fe200078e00ff */
[----:B----4-:R-:W-:Y:S01]  /*0ce0*/  MOV R20, R17 ;  /* 0x0000001100147202 */ /* 0x010fe20000000f00 */
[----:B------:R-:W-:-:S03]  /*0cf0*/  IMAD.MOV.U32 R27, RZ, RZ, R16 ;  /* 0x000000ffff1b7224 */ /* 0x000fc600078e0010 */
[----:B------:R-:W-:Y:S01]  /*0d00*/  LOP3.LUT R6, R6, R15, R5, 0x96, !PT ;  /* 0x0000000f06067212 */ /* 0x000fe200078e9605 */
[----:B------:R0:W-:Y:S03]  /*0d10*/  STG.E.64 desc[UR6][R10.64+0x8], R20 ;  /* 0x000008140a007986 */ /* 0x0001e6000c101b06 */
[----:B------:R-:W-:Y:S01]  /*0d20*/  LOP3.LUT R5, R6, R19, RZ, 0x3c, !PT ;  /* 0x0000001306057212 */ /* 0x000fe200078e3cff */
[----:B------:R0:W-:Y:S04]  /*0d30*/  STG.E.64 desc[UR6][R10.64], R26 ;  /* 0x0000001a0a007986 */ /* 0x0001e8000c101b06 */
[----:B-1----:R-:W-:-:S05]  /*0d40*/  IMAD.IADD R3, R5, 0x1, R26 ;  /* 0x0000000105037824 */ /* 0x002fca00078e021a */
[----:B------:R-:W-:Y:S01]  /*0d50*/  I2FP.F32.U32 R15, R3 ;  /* 0x00000003000f7245 */ /* 0x000fe20000201000 */
[----:B------:R-:W-:-:S04]  /*0d60*/  FMUL R3, RZ, R2 ;  /* 0x00000002ff037220 */ /* 0x000fc80000400000 */
[----:B------:R-:W-:Y:S01]  /*0d70*/  FFMA R15, R15, R4, 1.1641532182693481445e-10 ;  /* 0x2f0000000f0f7423 */ /* 0x000fe20000000004 */
[----:B------:R-:W-:Y:S01]  /*0d80*/  FFMA R3, RZ, R0, -R3 ;  /* 0x00000000ff037223 */ /* 0x000fe20000000803 */
[----:B------:R-:W-:Y:S02]  /*0d90*/  IMAD.MOV.U32 R4, RZ, RZ, R19 ;  /* 0x000000ffff047224 */ /* 0x000fe400078e0013 */
[----:B------:R-:W-:-:S03]  /*0da0*/  FMUL R0, R15, 100 ;  /* 0x42c800000f007820 */ /* 0x000fc60000400000 */
[----:B------:R0:W-:Y:S01]  /*0db0*/  STG.E.64 desc[UR6][R10.64+0x10], R4 ;  /* 0x000010040a007986 */ /* 0x0001e2000c101b06 */
[----:B------:R-:W-:-:S05]  /*0dc0*/  FMUL R3, R3, R0 ;  /* 0x0000000003037220 */ /* 0x000fca0000400000 */
[----:B------:R0:W-:Y:S01]  /*0dd0*/  STG.E desc[UR6][R12.64+0x18], R3 ;  /* 0x000018030c007986 */ /* 0x0001e2000c101906 */
[----:B------:R-:W-:Y:S05]  /*0de0*/  @!P0 BRA `(.L_x_62) ;  /* 0xfffffff000b88947 */ /* 0x000fea000383ffff */
[----:B------:R-:W-:Y:S05]  /*0df0*/  EXIT ;  /* 0x000000000000794d */ /* 0x000fea0003800000 */
        .weak           $__internal_3_$__cuda_sm20_sqrt_rn_f32_slowpath
        .type           $__internal_3_$__cuda_sm20_sqrt_rn_f32_slowpath,@function
        .size           $__internal_3_$__cuda_sm20_sqrt_rn_f32_slowpath,($__internal_4_$__cuda_sm3x_div_rn_noftz_f32_slowpath - $__internal_3_$__cuda_sm20_sqrt_rn_f32_slowpath)
$__internal_3_$__cuda_sm20_sqrt_rn_f32_slowpath:
[----:B------:R-:W-:-:S13]  /*0e00*/  LOP3.LUT P0, RZ, R5, 0x7fffffff, RZ, 0xc0, !PT ;  /* 0x7fffffff05ff7812 */ /* 0x000fda000780c0ff */
[----:B------:R-:W-:Y:S05]  /*0e10*/  @!P0 BRA `(.L_x_63) ;  /* 0x0000000000448947 */ /* 0x000fea0003800000 */
[----:B------:R-:W-:Y:S01]  /*0e20*/  FSETP.GEU.FTZ.AND P0, PT, R5, RZ, PT ;  /* 0x000000ff0500720b */ /* 0x000fe20003f1e000 */
[----:B------:R-:W-:-:S12]  /*0e30*/  IMAD.MOV.U32 R0, RZ, RZ, R5 ;  /* 0x000000ffff007224 */ /* 0x000fd800078e0005 */
        /* <DEDUP_REMOVED lines=15> */
.L_x_63:
[----:B------:R-:W-:Y:S01]  /*0f30*/  MOV R16, R18 ;  /* 0x0000001200107202 */ /* 0x000fe20000000f00 */
[----:B------:R-:W-:-:S04]  /*0f40*/  IMAD.MOV.U32 R17, RZ, RZ, 0x0 ;  /* 0x00000000ff117424 */ /* 0x000fc800078e00ff */
[----:B------:R-:W-:Y:S05]  /*0f50*/  RET.REL.NODEC R16 `(_Z10initializeP17curandStateXORWOWPf) ;  /* 0xfffffff010287950 */ /* 0x000fea0003c3ffff */
        .weak           $__internal_4_$__cuda_sm3x_div_rn_noftz_f32_slowpath
        .type           $__internal_4_$__cuda_sm3x_div_rn_noftz_f32_slowpath,@function
        .size           $__internal_4_$__cuda_sm3x_div_rn_noftz_f32_slowpath,(.L_x_90 - $__internal_4_$__cuda_sm3x_div_rn_noftz_f32_slowpath)
$__internal_4_$__cuda_sm3x_div_rn_noftz_f32_slowpath:
[----:B------:R-:W-:Y:S01]  /*0f60*/  SHF.R.U32.HI R15, RZ, 0x17, R6 ;  /* 0x00000017ff0f7819 */ /* 0x000fe20000011606 */
[----:B------:R-:W-:Y:S01]  /*0f70*/  BSSY.RECONVERGENT B1, `(.L_x_64) ;  /* 0x0000063000017945 */ /* 0x000fe20003800200 */
[----:B------:R-:W-:Y:S02]  /*0f80*/  SHF.R.U32.HI R17, RZ, 0x17, R5 ;  /* 0x00000017ff117819 */ /* 0x000fe40000011605 */
[----:B------:R-:W-:Y:S02]  /*0f90*/  LOP3.LUT R15, R15, 0xff, RZ, 0xc0, !PT ;  /* 0x000000ff0f0f7812 */ /* 0x000fe400078ec0ff */
[----:B------:R-:W-:Y:S02]  /*0fa0*/  LOP3.LUT R22, R17, 0xff, RZ, 0xc0, !PT ;  /* 0x000000ff11167812 */ /* 0x000fe400078ec0ff */
[----:B------:R-:W-:Y:S02]  /*0fb0*/  IADD3 R20, PT, PT, R15, -0x1, RZ ;  /* 0xffffffff0f147810 */ /* 0x000fe40007ffe0ff */
[----:B------:R-:W-:Y:S01]  /*0fc0*/  MOV R18, R6 ;  /* 0x0000000600127202 */ /* 0x000fe20000000f00 */
[----:B------:R-:W-:Y:S01]  /*0fd0*/  VIADD R19, R22, 0xffffffff ;  /* 0xffffffff16137836 */ /* 0x000fe20000000000 */
[----:B------:R-:W-:-:S04]  /*0fe0*/  ISETP.GT.U32.AND P0, PT, R20, 0xfd, PT ;  /* 0x000000fd1400780c */ /* 0x000fc80003f04070 */
[----:B------:R-:W-:-:S13]  /*0ff0*/  ISETP.GT.U32.OR P0, PT, R19, 0xfd, P0 ;  /* 0x000000fd1300780c */ /* 0x000fda0000704470 */
[----:B------:R-:W-:Y:S01]  /*1000*/  @!P0 IMAD.MOV.U32 R17, RZ, RZ, RZ ;  /* 0x000000ffff118224 */ /* 0x000fe200078e00ff */
        /* <DEDUP_REMOVED lines=19> */
[----:B------:R-:W-:Y:S01]  /*1140*/  @P0 MOV R17, RZ ;  /* 0x000000ff00110202 */ /* 0x000fe20000000f00 */
[----:B------:R-:W-:Y:S02]  /*1150*/  @!P0 IMAD.MOV.U32 R17, RZ, RZ, -0x40 ;  /* 0xffffffc0ff118424 */ /* 0x000fe400078e00ff */
[----:B------:R-:W-:Y:S01]  /*1160*/  @!P0 FFMA R5, R5, 1.84467440737095516160e+19, RZ ;  /* 0x5f80000005058823 */ /* 0x000fe200000000ff */
[----:B------:R-:W-:Y:S02]  /*1170*/  @!P1 FFMA R18, R6, 1.84467440737095516160e+19, RZ ;  /* 0x5f80000006129823 */ /* 0x000fe400000000ff */
[----:B------:R-:W-:-:S07]  /*1180*/  @!P1 IADD3 R17, PT, PT, R17, 0x40, RZ ;  /* 0x0000004011119810 */ /* 0x000fce0007ffe0ff */
.L_x_65:
[----:B------:R-:W-:Y:S01]  /*1190*/  LEA R19, R15, 0xc0800000, 0x17 ;  /* 0xc08000000f137811 */ /* 0x000fe200078eb8ff */
[----:B------:R-:W-:Y:S01]  /*11a0*/  BSSY.RECONVERGENT B2, `(.L_x_70) ;  /* 0x0000036000027945 */ /* 0x000fe20003800200 */
[----:B------:R-:W-:-:S03]  /*11b0*/  IADD3 R22, PT, PT, R22, -0x7f, RZ ;  /* 0xffffff8116167810 */ /* 0x000fc60007ffe0ff */
[----:B------:R-:W-:Y:S02]  /*11c0*/  IMAD.IADD R21, R18, 0x1, -R19 ;  /* 0x0000000112157824 */ /* 0x000fe400078e0a13 */
[C---:B------:R-:W-:Y:S01]  /*11d0*/  IMAD R5, R22.reuse, -0x800000, R5 ;  /* 0xff80000016057824 */ /* 0x040fe200078e0205 */
[----:B------:R-:W-:Y:S01]  /*11e0*/  IADD3 R22, PT, PT, R22, 0x7f, -R15 ;  /* 0x0000007f16167810 */ /* 0x000fe20007ffe80f */
[----:B------:R-:W0:Y:S01]  /*11f0*/  MUFU.RCP R18, R21 ;  /* 0x0000001500127308 */ /* 0x000e220000001000 */
[----:B------:R-:W-:-:S03]  /*1200*/  FADD.FTZ R20, -R21, -RZ ;  /* 0x800000ff15147221 */ /* 0x000fc60000010100 */
[----:B------:R-:W-:Y:S02]  /*1210*/  IMAD.IADD R22, R22, 0x1, R17 ;  /* 0x0000000116167824 */ /* 0x000fe400078e0211 */
[----:B0-----:R-:W-:-:S04]  /*1220*/  FFMA R19, R18, R20, 1 ;  /* 0x3f80000012137423 */ /* 0x001fc80000000014 */
[----:B------:R-:W-:-:S04]  /*1230*/  FFMA R18, R18, R19, R18 ;  /* 0x0000001312127223 */ /* 0x000fc80000000012 */
[----:B------:R-:W-:-:S04]  /*1240*/  FFMA R19, R5, R18, RZ ;  /* 0x0000001205137223 */ /* 0x000fc800000000ff */
[----:B------:R-:W-:-:S04]  /*1250*/  FFMA R23, R20, R19, R5 ;  /* 0x0000001314177223 */ /* 0x000fc80000000005 */
[----:B------:R-:W-:-:S04]  /*1260*/  FFMA R19, R18, R23, R19 ;  /* 0x0000001712137223 */ /* 0x000fc80000000013 */
[----:B------:R-:W-:-:S04]  /*1270*/  FFMA R20, R20, R19, R5 ;  /* 0x0000001314147223 */ /* 0x000fc80000000005 */
[----:B------:R-:W-:-:S05]  /*1280*/  FFMA R5, R18, R20, R19 ;  /* 0x0000001412057223 */ /* 0x000fca0000000013 */
[----:B------:R-:W-:-:S04]  /*1290*/  SHF.R.U32.HI R15, RZ, 0x17, R5 ;  /* 0x00000017ff0f7819 */ /* 0x000fc80000011605 */
[----:B------:R-:W-:-:S04]  /*12a0*/  LOP3.LUT R15, R15, 0xff, RZ, 0xc0, !PT ;  /* 0x000000ff0f0f7812 */ /* 0x000fc800078ec0ff */
[----:B------:R-:W-:-:S05]  /*12b0*/  IADD3 R21, PT, PT, R15, R22, RZ ;  /* 0x000000160f157210 */ /* 0x000fca0007ffe0ff */
[----:B------:R-:W-:-:S05]  /*12c0*/  VIADD R15, R21, 0xffffffff ;  /* 0xffffffff150f7836 */ /* 0x000fca0000000000 */
        /* <DEDUP_REMOVED lines=10> */
[C---:B------:R-:W-:Y:S02]  /*1370*/  ISETP.NE.AND P2, PT, R21.reuse, RZ, PT ;  /* 0x000000ff1500720c */ /* 0x040fe40003f45270 */
[----:B------:R-:W-:Y:S02]  /*1380*/  ISETP.NE.AND P1, PT, R21, RZ, PT ;  /* 0x000000ff1500720c */ /* 0x000fe40003f25270 */
[----:B------:R-:W-:Y:S01]  /*1390*/  LOP3.LUT R17, R15, 0x7fffff, RZ, 0xc0, !PT ;  /* 0x007fffff0f117812 */ /* 0x000fe200078ec0ff */
[CCC-:B------:R-:W-:Y:S01]  /*13a0*/  FFMA.RP R15, R18.reuse, R20.reuse, R19.reuse ;  /* 0x00000014120f7223 */ /* 0x1c0fe20000008013 */
[----:B------:R-:W-:Y:S01]  /*13b0*/  FFMA.RM R18, R18, R20, R19 ;  /* 0x0000001412127223 */ /* 0x000fe20000004013 */
[----:B------:R-:W-:Y:S01]  /*13c0*/  IADD3 R20, PT, PT, R21, 0x20, RZ ;  /* 0x0000002015147810 */ /* 0x000fe20007ffe0ff */
[----:B------:R-:W-:Y:S01]  /*13d0*/  IMAD.MOV R19, RZ, RZ, -R21 ;  /* 0x000000ffff137224 */ /* 0x000fe200078e0a15 */
[----:B------:R-:W-:-:S02]  /*13e0*/  LOP3.LUT R17, R17, 0x800000, RZ, 0xfc, !PT ;  /* 0x0080000011117812 */ /* 0x000fc400078efcff */
[----:B------:R-:W-:Y:S02]  /*13f0*/  FSETP.NEU.FTZ.AND P0, PT, R15, R18, PT ;  /* 0x000000120f00720b */ /* 0x000fe40003f1d000 */
[----:B------:R-:W-:Y:S02]  /*1400*/  SHF.L.U32 R20, R17, R20, RZ ;  /* 0x0000001411147219 */ /* 0x000fe400000006ff */
[----:B------:R-:W-:Y:S02]  /*1410*/  SEL R18, R19, RZ, P2 ;  /* 0x000000ff13127207 */ /* 0x000fe40001000000 */
[----:B------:R-:W-:Y:S02]  /*1420*/  ISETP.NE.AND P1, PT, R20, RZ, P1 ;  /* 0x000000ff1400720c */ /* 0x000fe40000f25270 */
[----:B------:R-:W-:Y:S02]  /*1430*/  SHF.R.U32.HI R18, RZ, R18, R17 ;  /* 0x00000012ff127219 */ /* 0x000fe40000011611 */
[----:B------:R-:W-:-:S02]  /*1440*/  PLOP3.LUT P0, PT, P0, P1, PT, 0xf8, 0x8f ;  /* 0x00000000008f781c */ /* 0x000fc40000703f70 */
[----:B------:R-:W-:Y:S02]  /*1450*/  SHF.R.U32.HI R20, RZ, 0x1, R18 ;  /* 0x00000001ff147819 */ /* 0x000fe40000011612 */
[----:B------:R-:W-:-:S04]  /*1460*/  SEL R15, RZ, 0x1, !P0 ;  /* 0x00000001ff0f7807 */ /* 0x000fc80004000000 */
[----:B------:R-:W-:-:S04]  /*1470*/  LOP3.LUT R15, R15, 0x1, R20, 0xf8, !PT ;  /* 0x000000010f0f7812 */ /* 0x000fc800078ef814 */
[----:B------:R-:W-:-:S04]  /*1480*/  LOP3.LUT R15, R15, R18, RZ, 0xc0, !PT ;  /* 0x000000120f0f7212 */ /* 0x000fc800078ec0ff */
[----:B------:R-:W-:-:S04]  /*1490*/  IADD3 R20, PT, PT, R20, R15, RZ ;  /* 0x0000000f14147210 */ /* 0x000fc80007ffe0ff */
[----:B------:R-:W-:Y:S01]  /*14a0*/  LOP3.LUT R5, R20, R5, RZ, 0xfc, !PT ;  /* 0x0000000514057212 */ /* 0x000fe200078efcff */
[----:B------:R-:W-:Y:S06]  /*14b0*/  BRA `(.L_x_73) ;  /* 0x0000000000107947 */ /* 0x000fec0003800000 */
.L_x_72:
[----:B------:R-:W-:-:S04]  /*14c0*/  LOP3.LUT R5, R5, 0x80000000, RZ, 0xc0, !PT ;  /* 0x8000000005057812 */ /* 0x000fc800078ec0ff */
[----:B------:R-:W-:Y:S01]  /*14d0*/  LOP3.LUT R5, R5, 0x7f800000, RZ, 0xfc, !PT ;  /* 0x7f80000005057812 */ /* 0x000fe200078efcff */
[----:B------:R-:W-:Y:S06]  /*14e0*/  BRA `(.L_x_73) ;  /* 0x0000000000047947 */ /* 0x000fec0003800000 */
.L_x_71:
[----:B------:R-:W-:-:S07]  /*14f0*/  IMAD R5, R22, 0x800000, R5 ;  /* 0x0080000016057824 */ /* 0x000fce00078e0205 */
.L_x_73:
[----:B------:R-:W-:Y:S05]  /*1500*/  BSYNC.RECONVERGENT B2 ;  /* 0x0000000000027941 */ /* 0x000fea0003800200 */
.L_x_70:
[----:B------:R-:W-:Y:S05]  /*1510*/  BRA `(.L_x_74) ;  /* 0x0000000000207947 */ /* 0x000fea0003800000 */
.L_x_69:
[----:B------:R-:W-:-:S04]  /*1520*/  LOP3.LUT R5, R18, 0x80000000, R5, 0x48, !PT ;  /* 0x8000000012057812 */ /* 0x000fc800078e4805 */
[----:B------:R-:W-:Y:S01]  /*1530*/  LOP3.LUT R5, R5, 0x7f800000, RZ, 0xfc, !PT ;  /* 0x7f80000005057812 */ /* 0x000fe200078efcff */
[----:B------:R-:W-:Y:S06]  /*1540*/  BRA `(.L_x_74) ;  /* 0x0000000000147947 */ /* 0x000fec0003800000 */
.L_x_68:
[----:B------:R-:W-:Y:S01]  /*1550*/  LOP3.LUT R5, R18, 0x80000000, R5, 0x48, !PT ;  /* 0x8000000012057812 */ /* 0x000fe200078e4805 */
[----:B------:R-:W-:Y:S06]  /*1560*/  BRA `(.L_x_74) ;  /* 0x00000000000c7947 */ /* 0x000fec0003800000 */
.L_x_67:
[----:B------:R-:W0:Y:S01]  /*1570*/  MUFU.RSQ R5, -QNAN ;  /* 0xffc0000000057908 */ /* 0x000e220000001400 */
[----:B------:R-:W-:Y:S05]  /*1580*/  BRA `(.L_x_74) ;  /* 0x0000000000047947 */ /* 0x000fea0003800000 */
.L_x_66:
[----:B------:R-:W-:-:S07]  /*1590*/  FADD.FTZ R5, R5, R6 ;  /* 0x0000000605057221 */ /* 0x000fce0000010000 */
.L_x_74:
[----:B------:R-:W-:Y:S05]  /*15a0*/  BSYNC.RECONVERGENT B1 ;  /* 0x0000000000017941 */ /* 0x000fea0003800200 */
.L_x_64:
[----:B------:R-:W-:-:S04]  /*15b0*/  HFMA2 R17, -RZ, RZ, 0, 0 ;  /* 0x00000000ff117431 */ /* 0x000fc800000001ff */
[----:B0-----:R-:W-:Y:S05]  /*15c0*/  RET.REL.NODEC R16 `(_Z10initializeP17curandStateXORWOWPf) ;  /* 0xffffffe8108c7950 */ /* 0x001fea0003c3ffff */
.L_x_75:
        /* <DEDUP_REMOVED lines=11> */
.L_x_90:


//--------------------- .text._Z4initjP17curandStateXORWOW --------------------------
	.section	.text._Z4initjP17curandStateXORWOW,"ax",@progbits
	.align	128
        .global         _Z4initjP17curandStateXORWOW
        .type           _Z4initjP17curandStateXORWOW,@function
        .size           _Z4initjP17curandStateXORWOW,(.L_x_93 - _Z4initjP17curandStateXORWOW)
        .other          _Z4initjP17curandStateXORWOW,@"STO_CUDA_ENTRY STV_DEFAULT"
_Z4initjP17curandStateXORWOW:
.text._Z4initjP17curandStateXORWOW:
[----:B------:R-:W-:Y:S01]  /*0000*/  LDC R1, c[0x0][0x37c] ;  /* 0x0000df00ff017b82 */ /* 0x000fe20000000800 */
[----:B------:R-:W0:Y:S01]  /*0010*/  S2R R0, SR_TID.X ;  /* 0x0000000000007919 */ /* 0x000e220000002100 */
[----:B------:R-:W1:Y:S06]  /*0020*/  LDCU UR5, c[0x0][0x360] ;  /* 0x00006c00ff0577ac */ /* 0x000e6c0008000800 */
[----:B------:R-:W0:Y:S08]  /*0030*/  S2UR UR4, SR_CTAID.X ;  /* 0x00000000000479c3 */ /* 0x000e300000002500 */
[----:B------:R-:W0:Y:S02]  /*0040*/  LDC R3, c[0x0][0x360] ;  /* 0x0000d800ff037b82 */ /* 0x000e240000000800 */
[----:B0-----:R-:W-:-:S05]  /*0050*/  IMAD R0, R3, UR4, R0 ;  /* 0x0000000403007c24 */ /* 0x001fca000f8e0200 */
[----:B------:R-:W-:-:S13]  /*0060*/  ISETP.GT.AND P0, PT, R0, 0x270e, PT ;  /* 0x0000270e0000780c */ /* 0x000fda0003f04270 */
[----:B-1----:R-:W-:Y:S05]  /*0070*/  @P0 EXIT ;  /* 0x000000000000094d */ /* 0x002fea0003800000 */
[----:B------:R-:W0:Y:S01]  /*0080*/  LDCU UR4, c[0x0][0x380] ;  /* 0x00007000ff0477ac */ /* 0x000e220008000800 */
[----:B------:R-:W1:Y:S01]  /*0090*/  LDC.64 R4, c[0x0][0x388] ;  /* 0x0000e200ff047b82 */ /* 0x000e620000000a00 */
[----:B------:R-:W2:Y:S01]  /*00a0*/  LDCU UR6, c[0x0][0x370] ;  /* 0x00006e00ff0677ac */ /* 0x000ea20008000800 */
[----:B------:R-:W3:Y:S01]  /*00b0*/  LDCU.64 UR10, c[0x0][0x358] ;  /* 0x00006b00ff0a77ac */ /* 0x000ee20008000a00 */
[----:B0-----:R-:W-:-:S04]  /*00c0*/  ULOP3.LUT UR4, UR4, 0xaad26b49, URZ, 0x3c, !UPT ;  /* 0xaad26b4904047892 */ /* 0x001fc8000f8e3cff */
[----:B------:R-:W-:Y:S02]  /*00d0*/  UIMAD UR4, UR4, 0x4182bed5, URZ ;  /* 0x4182bed5040478a4 */ /* 0x000fe4000f8e02ff */
[----:B--2---:R-:W-:Y:S01]  /*00e0*/  UIMAD UR5, UR5, UR6, URZ ;  /* 0x00000006050572a4 */ /* 0x004fe2000f8e02ff */
[----:B-1----:R-:W-:Y:S01]  /*00f0*/  IMAD.WIDE R4, R0, 0x30, R4 ;  /* 0x0000003000047825 */ /* 0x002fe200078e0204 */
[----:B------:R-:W-:Y:S02]  /*0100*/  UIADD3 UR6, UPT, UPT, UR4, -0x260923e8, URZ ;  /* 0xd9f6dc1804067890 */ /* 0x000fe4000fffe0ff */
[----:B------:R-:W-:Y:S02]  /*0110*/  UIADD3 UR7, UPT, UPT, UR4, 0x75bcd15, URZ ;  /* 0x075bcd1504077890 */ /* 0x000fe4000fffe0ff */
[----:B------:R-:W-:Y:S02]  /*0120*/  ULOP3.LUT UR8, UR4, 0x159a55e5, URZ, 0x3c, !UPT ;  /* 0x159a55e504087892 */ /* 0x000fe4000f8e3cff */
[----:B---3--:R-:W-:-:S12]  /*0130*/  UIADD3 UR4, UPT, UPT, UR4, 0x583f19, URZ ;  /* 0x00583f1904047890 */ /* 0x008fd8000fffe0ff */
.L_x_84:
[----:B0-----:R-:W-:Y:S01]  /*0140*/  IMAD.U32 R6, RZ, RZ, UR6 ;  /* 0x00000006ff067e24 */ /* 0x001fe2000f8e00ff */
[----:B------:R-:W-:Y:S01]  /*0150*/  ISETP.NE.AND P0, PT, R0, RZ, PT ;  /* 0x000000ff0000720c */ /* 0x000fe20003f05270 */
[----:B------:R-:W-:Y:S01]  /*0160*/  IMAD.U32 R7, RZ, RZ, UR7 ;  /* 0x00000007ff077e24 */ /* 0x000fe2000f8e00ff */
[----:B------:R-:W-:Y:S01]  /*0170*/  BSSY.RECONVERGENT B0, `(.L_x_76) ;  /* 0x00000dd000007945 */ /* 0x000fe20003800200 */
[----:B------:R-:W-:Y:S02]  /*0180*/  IMAD.MOV.U32 R9, RZ, RZ, -0x75bd8fc ;  /* 0xf8a42704ff097424 */ /* 0x000fe400078e00ff */
[----:B------:R-:W-:Y:S01]  /*0190*/  IMAD.U32 R8, RZ, RZ, UR8 ;  /* 0x00000008ff087e24 */ /* 0x000fe2000f8e00ff */
[----:B------:R0:W-:Y:S01]  /*01a0*/  STG.E.64 desc[UR10][R4.64], R6 ;  /* 0x0000000604007986 */ /* 0x0001e2000c101b0a */
[----:B------:R-:W-:Y:S02]  /*01b0*/  IMAD.MOV.U32 R2, RZ, RZ, -0x23270784 ;  /* 0xdcd8f87cff027424 */ /* 0x000fe400078e00ff */
[----:B------:R-:W-:Y:S01]  /*01c0*/  IMAD.U32 R3, RZ, RZ, UR4 ;  /* 0x00000004ff037e24 */ /* 0x000fe2000f8e00ff */
[----:B------:R0:W-:Y:S04]  /*01d0*/  STG.E.64 desc[UR10][R4.64+0x8], R8 ;  /* 0x0000080804007986 */ /* 0x0001e8000c101b0a */
[----:B------:R0:W-:Y:S01]  /*01e0*/  STG.E.64 desc[UR10][R4.64+0x10], R2 ;  /* 0x0000100204007986 */ /* 0x0001e2000c101b0a */
[----:B------:R-:W-:Y:S05]  /*01f0*/  @!P0 BRA `(.L_x_77) ;  /* 0x0000000c00508947 */ /* 0x000fea0003800000 */
[--C-:B0-----:R-:W-:Y:S01]  /*0200*/  SHF.R.S32.HI R8, RZ, 0x1f, R0.reuse ;  /* 0x0000001fff087819 */ /* 0x101fe20000011400 */
[----:B------:R-:W-:Y:S02]  /*0210*/  IMAD.MOV.U32 R9, RZ, RZ, R0 ;  /* 0x000000ffff097224 */ /* 0x000fe400078e0000 */
[----:B------:R-:W-:-:S07]  /*0220*/  IMAD.MOV.U32 R10, RZ, RZ, RZ ;  /* 0x000000ffff0a7224 */ /* 0x000fce00078e00ff */
.L_x_83:
[----:B------:R-:W-:Y:S01]  /*0230*/  LOP3.LUT R11, R9, 0x3, RZ, 0xc0, !PT ;  /* 0x00000003090b7812 */ /* 0x000fe200078ec0ff */
[----:B------:R-:W-:Y:S03]  /*0240*/  BSSY.RECONVERGENT B1, `(.L_x_78) ;  /* 0x00000c9000017945 */ /* 0x000fe60003800200 */
[----:B------:R-:W-:-:S04]  /*0250*/  ISETP.NE.U32.AND P0, PT, R11, RZ, PT ;  /* 0x000000ff0b00720c */ /* 0x000fc80003f05070 */
[----:B------:R-:W-:-:S13]  /*0260*/  ISETP.NE.AND.EX P0, PT, RZ, RZ, PT, P0 ;  /* 0x000000ffff00720c */ /* 0x000fda0003f05300 */
[----:B0-----:R-:W-:Y:S05]  /*0270*/  @!P0 BRA `(.L_x_79) ;  /* 0x0000000c00148947 */ /* 0x001fea0003800000 */
[----:B------:R-:W0:Y:S01]  /*0280*/  LDC.64 R2, c[0x4][RZ] ;  /* 0x01000000ff027b82 */ /* 0x000e220000000a00 */
[----:B------:R-:W-:Y:S02]  /*0290*/  IMAD.MOV.U32 R12, RZ, RZ, RZ ;  /* 0x000000ffff0c7224 */ /* 0x000fe400078e00ff */
[----:B0-----:R-:W-:-:S07]  /*02a0*/  IMAD.WIDE.U32 R2, R10, 0xc80, R2 ;  /* 0x00000c800a027825 */ /* 0x001fce00078e0002 */
.L_x_82:
[----:B0-----:R-:W-:Y:S02]  /*02b0*/  IMAD.MOV.U32 R13, RZ, RZ, RZ ;  /* 0x000000ffff0d7224 */ /* 0x001fe400078e00ff */
[----:B------:R-:W-:Y:S02]  /*02c0*/  IMAD.MOV.U32 R15, RZ, RZ, RZ ;  /* 0x000000ffff0f7224 */ /* 0x000fe400078e00ff */
[----:B------:R-:W-:Y:S02]  /*02d0*/  IMAD.MOV.U32 R17, RZ, RZ, RZ ;  /* 0x000000ffff117224 */ /* 0x000fe400078e00ff */
[----:B------:R-:W-:Y:S02]  /*02e0*/  IMAD.MOV.U32 R19, RZ, RZ, RZ ;  /* 0x000000ffff137224 */ /* 0x000fe400078e00ff */
[----:B------:R-:W-:Y:S02]  /*02f0*/  IMAD.MOV.U32 R21, RZ, RZ, RZ ;  /* 0x000000ffff157224 */ /* 0x000fe400078e00ff */
[----:B------:R-:W-:-:S07]  /*0300*/  IMAD.MOV.U32 R23, RZ, RZ, RZ ;  /* 0x000000ffff177224 */ /* 0x000fce00078e00ff */
.L_x_81:
[----:B------:R-:W-:-:S05]  /*0310*/  IMAD.WIDE.U32 R6, R23, 0x4, R4 ;  /* 0x0000000417067825 */ /* 0x000fca00078e0004 */
[----:B------:R0:W5:Y:S01]  /*0320*/  LDG.E R14, desc[UR10][R6.64+0x4] ;  /* 0x0000040a060e7981 */ /* 0x000162000c1e1900 */
[----:B------:R-:W-:Y:S02]  /*0330*/  IMAD.SHL.U32 R16, R23, 0x20, RZ ;  /* 0x0000002017107824 */ /* 0x000fe400078e00ff */
[----:B------:R-:W-:-:S07]  /*0340*/  IMAD.MOV.U32 R25, RZ, RZ, RZ ;  /* 0x000000ffff197224 */ /* 0x000fce00078e00ff */
.L_x_80:
[----:B-----5:R-:W-:Y:S01]  /*0350*/  SHF.R.U32.HI R22, RZ, R25, R14 ;  /* 0x00000019ff167219 */ /* 0x020fe2000001160e */
[----:B0-----:R-:W-:-:S03]  /*0360*/  IMAD.IADD R6, R16, 0x1, R25 ;  /* 0x0000000110067824 */ /* 0x001fc600078e0219 */
[----:B------:R-:W-:-:S04]  /*0370*/  LOP3.LUT R7, R22, 0x1, RZ, 0xc0, !PT ;  /* 0x0000000116077812 */ /* 0x000fc800078ec0ff */
[----:B------:R-:W-:Y:S01]  /*0380*/  ISETP.NE.U32.AND P0, PT, R7, 0x1, PT ;  /* 0x000000010700780c */ /* 0x000fe20003f05070 */
[----:B------:R-:W-:-:S03]  /*0390*/  IMAD R7, R6, 0x5, RZ ;  /* 0x0000000506077824 */ /* 0x000fc600078e02ff */
[----:B------:R-:W-:Y:S01]  /*03a0*/  R2P PR, R22, 0x7e ;  /* 0x0000007e16007804 */ /* 0x000fe20000000000 */
[----:B------:R-:W-:-:S08]  /*03b0*/  IMAD.WIDE.U32 R6, R7, 0x4, R2 ;  /* 0x0000000407067825 */ /* 0x000fd000078e0002 */
[----:B------:R-:W2:Y:S04]  /*03c0*/  @!P0 LDG.E R18, desc[UR10][R6.64+0x10] ;  /* 0x0000100a06128981 */ /* 0x000ea8000c1e1900 */
[----:B------:R-:W3:Y:S04]  /*03d0*/  @P1 LDG.E R20, desc[UR10][R6.64+0x24] ;  /* 0x0000240a06141981 */ /* 0x000ee8000c1e1900 */
[----:B------:R-:W4:Y:S04]  /*03e0*/  @P2 LDG.E R24, desc[UR10][R6.64+0x38] ;  /* 0x0000380a06182981 */ /* 0x000f28000c1e1900 */
[----:B------:R-:W4:Y:S01]  /*03f0*/  @P3 LDG.E R26, desc[UR10][R6.64+0x4c] ;  /* 0x00004c0a061a3981 */ /* 0x000f22000c1e1900 */
[----:B--2---:R-:W-:-:S03]  /*0400*/  @!P0 LOP3.LUT R13, R13, R18, RZ, 0x3c, !PT ;  /* 0x000000120d0d8212 */ /* 0x004fc600078e3cff */
[----:B------:R-:W2:Y:S01]  /*0410*/  @!P0 LDG.E R18, desc[UR10][R6.64] ;  /* 0x0000000a06128981 */ /* 0x000ea2000c1e1900 */
[----:B---3--:R-:W-:-:S03]  /*0420*/  @P1 LOP3.LUT R13, R13, R20, RZ, 0x3c, !PT ;  /* 0x000000140d0d1212 */ /* 0x008fc600078e3cff */
[----:B------:R-:W3:Y:S01]  /*0430*/  @!P0 LDG.E R20, desc[UR10][R6.64+0x4] ;  /* 0x0000040a06148981 */ /* 0x000ee2000c1e1900 */
[----:B----4-:R-:W-:-:S03]  /*0440*/  @P2 LOP3.LUT R13, R13, R24, RZ, 0x3c, !PT ;  /* 0x000000180d0d2212 */ /* 0x010fc600078e3cff */
[----:B------:R-:W4:Y:S01]  /*0450*/  @P4 LDG.E R24, desc[UR10][R6.64+0x60] ;  /* 0x0000600a06184981 */ /* 0x000f22000c1e1900 */
[----:B------:R-:W-:-:S03]  /*0460*/  @P3 LOP3.LUT R13, R13, R26, RZ, 0x3c, !PT ;  /* 0x0000001a0d0d3212 */ /* 0x000fc600078e3cff */
[----:B------:R-:W4:Y:S01]  /*0470*/  @P5 LDG.E R26, desc[UR10][R6.64+0x74] ;  /* 0x0000740a061a5981 */ /* 0x000f22000c1e1900 */
[----:B--2---:R-:W-:-:S03]  /*0480*/  @!P0 LOP3.LUT R21, R21, R18, RZ, 0x3c, !PT ;  /* 0x0000001215158212 */ /* 0x004fc600078e3cff */
[----:B------:R-:W2:Y:S01]  /*0490*/  @!P0 LDG.E R18, desc[UR10][R6.64+0x8] ;  /* 0x0000080a06128981 */ /* 0x000ea2000c1e1900 */
[----:B---3--:R-:W-:-:S03]  /*04a0*/  @!P0 LOP3.LUT R19, R19, R20, RZ, 0x3c, !PT ;  /* 0x0000001413138212 */ /* 0x008fc600078e3cff */
[----:B------:R-:W3:Y:S01]  /*04b0*/  @!P0 LDG.E R20, desc[UR10][R6.64+0xc] ;  /* 0x00000c0a06148981 */ /* 0x000ee2000c1e1900 */
[----:B----4-:R-:W-:-:S03]  /*04c0*/  @P4 LOP3.LUT R13, R13, R24, RZ, 0x3c, !PT ;  /* 0x000000180d0d4212 */ /* 0x010fc600078e3cff */
[----:B------:R-:W4:Y:S01]  /*04d0*/  @P1 LDG.E R24, desc[UR10][R6.64+0x14] ;  /* 0x0000140a06181981 */ /* 0x000f22000c1e1900 */
[----:B------:R-:W-:-:S03]  /*04e0*/  @P5 LOP3.LUT R13, R13, R26, RZ, 0x3c, !PT ;  /* 0x0000001a0d0d5212 */ /* 0x000fc600078e3cff */
[----:B------:R-:W4:Y:S01]  /*04f0*/  @P6 LDG.E R26, desc[UR10][R6.64+0x88] ;  /* 0x0000880a061a6981 */ /* 0x000f22000c1e1900 */
[----:B--2---:R-:W-:-:S03]  /*0500*/  @!P0 LOP3.LUT R17, R17, R18, RZ, 0x3c, !PT ;  /* 0x0000001211118212 */ /* 0x004fc600078e3cff */
[----:B------:R-:W2:Y:S01]  /*0510*/  @P1 LDG.E R18, desc[UR10][R6.64+0x18] ;  /* 0x0000180a06121981 */ /* 0x000ea2000c1e1900 */
[----:B---3--:R-:W-:-:S03]  /*0520*/  @!P0 LOP3.LUT R15, R15, R20, RZ, 0x3c, !PT ;  /* 0x000000140f0f8212 */ /* 0x008fc600078e3cff */
[----:B------:R-:W3:Y:S01]  /*0530*/  @P1 LDG.E R20, desc[UR10][R6.64+0x1c] ;  /* 0x00001c0a06141981 */ /* 0x000ee2000c1e1900 */
[----:B----4-:R-:W-:-:S03]  /*0540*/  @P1 LOP3.LUT R21, R21, R24, RZ, 0x3c, !PT ;  /* 0x0000001815151212 */ /* 0x010fc600078e3cff */
[----:B------:R-:W4:Y:S01]  /*0550*/  @P1 LDG.E R24, desc[UR10][R6.64+0x20] ;  /* 0x0000200a06181981 */ /* 0x000f22000c1e1900 */
[----:B------:R-:W-:-:S03]  /*0560*/  @P6 LOP3.LUT R13, R13, R26, RZ, 0x3c, !PT ;  /* 0x0000001a0d0d6212 */ /* 0x000fc600078e3cff */
[----:B------:R-:W4:Y:S01]  /*0570*/  @P2 LDG.E R26, desc[UR10][R6.64+0x28] ;  /* 0x0000280a061a2981 */ /* 0x000f22000c1e1900 */
[----:B--2---:R-:W-:-:S03]  /*0580*/  @P1 LOP3.LUT R19, R19, R18, RZ, 0x3c, !PT ;  /* 0x0000001213131212 */ /* 0x004fc600078e3cff */
[----:B------:R-:W2:Y:S01]  /*0590*/  @P2 LDG.E R18, desc[UR10][R6.64+0x2c] ;  /* 0x00002c0a06122981 */ /* 0x000ea2000c1e1900 */
[----:B---3--:R-:W-:-:S03]  /*05a0*/  @P1 LOP3.LUT R17, R17, R20, RZ, 0x3c, !PT ;  /* 0x0000001411111212 */ /* 0x008fc600078e3cff */
        /* <DEDUP_REMOVED lines=29> */
[----:B------:R-:W-:Y:S02]  /*0780*/  LOP3.LUT P0, RZ, R22, 0x80, RZ, 0xc0, !PT ;  /* 0x0000008016ff7812 */ /* 0x000fe4000780c0ff */
[----:B--2---:R-:W-:Y:S02]  /*0790*/  @P5 LOP3.LUT R19, R19, R18, RZ, 0x3c, !PT ;  /* 0x0000001213135212 */ /* 0x004fe400078e3cff */
        /* <DEDUP_REMOVED lines=15> */
[----:B--2---:R-:W-:Y:S02]  /*0890*/  @P0 LOP3.LUT R19, R19, R18, RZ, 0x3c, !PT ;  /* 0x0000001213130212 */ /* 0x004fe400078e3cff */
[----:B---3--:R-:W-:Y:S02]  /*08a0*/  @P0 LOP3.LUT R17, R17, R20, RZ, 0x3c, !PT ;  /* 0x0000001411110212 */ /* 0x008fe400078e3cff */
[----:B----4-:R-:W-:Y:S02]  /*08b0*/  @P0 LOP3.LUT R15, R15, R24, RZ, 0x3c, !PT ;  /* 0x000000180f0f0212 */ /* 0x010fe400078e3cff */
[----:B------:R-:W-:Y:S02]  /*08c0*/  @P0 LOP3.LUT R13, R13, R26, RZ, 0x3c, !PT ;  /* 0x0000001a0d0d0212 */ /* 0x000fe400078e3cff */
[----:B------:R-:W-:-:S13]  /*08d0*/  R2P PR, R22.B1, 0x7f ;  /* 0x0000007f16007804 */ /* 0x000fda0000001000 */
[----:B------:R-:W2:Y:S04]  /*08e0*/  @P0 LDG.E R18, desc[UR10][R6.64+0xa0] ;  /* 0x0000a00a06120981 */ /* 0x000ea8000c1e1900 */
[----:B------:R-:W3:Y:S04]  /*08f0*/  @P0 LDG.E R20, desc[UR10][R6.64+0xa4] ;  /* 0x0000a40a06140981 */ /* 0x000ee8000c1e1900 */
[----:B------:R-:W4:Y:S04]  /*0900*/  @P0 LDG.E R24, desc[UR10][R6.64+0xa8] ;  /* 0x0000a80a06180981 */ /* 0x000f28000c1e1900 */
        /* <DEDUP_REMOVED lines=13> */
[----:B------:R-:W-:Y:S02]  /*09e0*/  LOP3.LUT P0, RZ, R22, 0x8000, RZ, 0xc0, !PT ;  /* 0x0000800016ff7812 */ /* 0x000fe4000780c0ff */
[----:B----4-:R-:W-:Y:S01]  /*09f0*/  @P1 LOP3.LUT R19, R19, R24, RZ, 0x3c, !PT ;  /* 0x0000001813131212 */ /* 0x010fe200078e3cff */
[----:B------:R-:W4:Y:S01]  /*0a00*/  @P2 LDG.E R22, desc[UR10][R6.64+0xc8] ;  /* 0x0000c80a06162981 */ /* 0x000f22000c1e1900 */
[----:B------:R-:W-:-:S03]  /*0a10*/  @P1 LOP3.LUT R17, R17, R26, RZ, 0x3c, !PT ;  /* 0x0000001a11111212 */ /* 0x000fc600078e3cff */
[----:B------:R-:W4:Y:S04]  /*0a20*/  @P2 LDG.E R24, desc[UR10][R6.64+0xcc] ;  /* 0x0000cc0a06182981 */ /* 0x000f28000c1e1900 */
        /* <DEDUP_REMOVED lines=52> */
[----:B------:R-:W-:Y:S01]  /*0d70*/  VIADD R25, R25, 0x10 ;  /* 0x0000001019197836 */ /* 0x000fe20000000000 */
[----:B--2---:R-:W-:Y:S02]  /*0d80*/  @P6 LOP3.LUT R17, R17, R18, RZ, 0x3c, !PT ;  /* 0x0000001211116212 */ /* 0x004fe400078e3cff */
[----:B------:R-:W2:Y:S02]  /*0d90*/  @P0 LDG.E R18, desc[UR10][R6.64+0x12c] ;  /* 0x00012c0a06120981 */ /* 0x000ea4000c1e1900 */
[----:B------:R-:W-:Y:S02]  /*0da0*/  ISETP.NE.AND P1, PT, R25, 0x20, PT ;  /* 0x000000201900780c */ /* 0x000fe40003f25270 */
[----:B---3--:R-:W-:Y:S02]  /*0db0*/  @P6 LOP3.LUT R13, R13, R20, RZ, 0x3c, !PT ;  /* 0x000000140d0d6212 */ /* 0x008fe400078e3cff */
[----:B----4-:R-:W-:-:S02]  /*0dc0*/  @P0 LOP3.LUT R19, R19, R22, RZ, 0x3c, !PT ;  /* 0x0000001613130212 */ /* 0x010fc400078e3cff */
[----:B------:R-:W-:Y:S02]  /*0dd0*/  @P0 LOP3.LUT R13, R13, R28, RZ, 0x3c, !PT ;  /* 0x0000001c0d0d0212 */ /* 0x000fe400078e3cff */
[----:B------:R-:W-:Y:S02]  /*0de0*/  @P0 LOP3.LUT R17, R17, R24, RZ, 0x3c, !PT ;  /* 0x0000001811110212 */ /* 0x000fe400078e3cff */
[----:B------:R-:W-:Y:S02]  /*0df0*/  @P0 LOP3.LUT R15, R15, R26, RZ, 0x3c, !PT ;  /* 0x0000001a0f0f0212 */ /* 0x000fe400078e3cff */
[----:B--2---:R-:W-:Y:S01]  /*0e00*/  @P0 LOP3.LUT R21, R21, R18, RZ, 0x3c, !PT ;  /* 0x0000001215150212 */ /* 0x004fe200078e3cff */
[----:B------:R-:W-:Y:S06]  /*0e10*/  @P1 BRA `(.L_x_80) ;  /* 0xfffffff4004c1947 */ /* 0x000fec000383ffff */
[----:B------:R-:W-:-:S05]  /*0e20*/  VIADD R23, R23, 0x1 ;  /* 0x0000000117177836 */ /* 0x000fca0000000000 */
[----:B------:R-:W-:-:S13]  /*0e30*/  ISETP.NE.AND P0, PT, R23, 0x5, PT ;  /* 0x000000051700780c */ /* 0x000fda0003f05270 */
[----:B------:R-:W-:Y:S05]  /*0e40*/  @P0 BRA `(.L_x_81) ;  /* 0xfffffff400300947 */ /* 0x000fea000383ffff */
[----:B------:R0:W-:Y:S01]  /*0e50*/  STG.E desc[UR10][R4.64+0x4], R21 ;  /* 0x0000041504007986 */ /* 0x0001e2000c10190a */
[----:B------:R-:W-:-:S03]  /*0e60*/  VIADD R12, R12, 0x1 ;  /* 0x000000010c0c7836 */ /* 0x000fc60000000000 */
[----:B------:R0:W-:Y:S02]  /*0e70*/  STG.E desc[UR10][R4.64+0x8], R19 ;  /* 0x0000081304007986 */ /* 0x0001e4000c10190a */
[----:B------:R-:W-:Y:S02]  /*0e80*/  ISETP.GE.U32.AND P0, PT, R12, R11, PT ;  /* 0x0000000b0c00720c */ /* 0x000fe40003f06070 */
[----:B------:R0:W-:Y:S04]  /*0e90*/  STG.E desc[UR10][R4.64+0xc], R17 ;  /* 0x00000c1104007986 */ /* 0x0001e8000c10190a */
[----:B------:R0:W-:Y:S04]  /*0ea0*/  STG.E desc[UR10][R4.64+0x10], R15 ;  /* 0x0000100f04007986 */ /* 0x0001e8000c10190a */
[----:B------:R0:W-:Y:S03]  /*0eb0*/  STG.E desc[UR10][R4.64+0x14], R13 ;  /* 0x0000140d04007986 */ /* 0x0001e6000c10190a */
[----:B------:R-:W-:Y:S05]  /*0ec0*/  @!P0 BRA `(.L_x_82) ;  /* 0xfffffff000f88947 */ /* 0x000fea000383ffff */
.L_x_79:
[----:B------:R-:W-:Y:S05]  /*0ed0*/  BSYNC.RECONVERGENT B1 ;  /* 0x0000000000017941 */ /* 0x000fea0003800200 */
.L_x_78:
[C---:B------:R-:W-:Y:S01]  /*0ee0*/  ISETP.GT.U32.AND P0, PT, R9.reuse, 0x3, PT ;  /* 0x000000030900780c */ /* 0x040fe20003f04070 */
[----:B------:R-:W-:Y:S01]  /*0ef0*/  VIADD R10, R10, 0x1 ;  /* 0x000000010a0a7836 */ /* 0x000fe20000000000 */
[--C-:B------:R-:W-:Y:S02]  /*0f00*/  SHF.R.U64 R9, R9, 0x2, R8.reuse ;  /* 0x0000000209097819 */ /* 0x100fe40000001208 */
[----:B------:R-:W-:Y:S02]  /*0f10*/  ISETP.GT.U32.AND.EX P0, PT, R8, RZ, PT, P0 ;  /* 0x000000ff0800720c */ /* 0x000fe40003f04100 */
[----:B------:R-:W-:-:S11]  /*0f20*/  SHF.R.U32.HI R8, RZ, 0x2, R8 ;  /* 0x00000002ff087819 */ /* 0x000fd60000011608 */
[----:B------:R-:W-:Y:S05]  /*0f30*/  @P0 BRA `(.L_x_83) ;  /* 0xfffffff000bc0947 */ /* 0x000fea000383ffff */
.L_x_77:
[----:B------:R-:W-:Y:S05]  /*0f40*/  BSYNC.RECONVERGENT B0 ;  /* 0x0000000000007941 */ /* 0x000fea0003800200 */
.L_x_76:
[----:B------:R1:W-:Y:S01]  /*0f50*/  STG.E.64 desc[UR10][R4.64+0x18], RZ ;  /* 0x000018ff04007986 */ /* 0x0003e2000c101b0a */
[----:B------:R-:W-:-:S03]  /*0f60*/  VIADD R0, R0, UR5 ;  /* 0x0000000500007c36 */ /* 0x000fc60008000000 */
[----:B------:R1:W-:Y:S02]  /*0f70*/  STG.E desc[UR10][R4.64+0x20], RZ ;  /* 0x000020ff04007986 */ /* 0x0003e4000c10190a */
[----:B------:R-:W-:Y:S02]  /*0f80*/  ISETP.GE.AND P0, PT, R0, 0x270f, PT ;  /* 0x0000270f0000780c */ /* 0x000fe40003f06270 */
[----:B------:R1:W-:Y:S11]  /*0f90*/  STG.E.64 desc[UR10][R4.64+0x28], RZ ;  /* 0x000028ff04007986 */ /* 0x0003f6000c101b0a */
[----:B-1----:R-:W-:Y:S05]  /*0fa0*/  @!P0 BRA `(.L_x_84) ;  /* 0xfffffff000648947 */ /* 0x002fea000383ffff */
[----:B------:R-:W-:Y:S05]  /*0fb0*/  EXIT ;  /* 0x000000000000794d */ /* 0x000fea0003800000 */
.L_x_85:
        /* <DEDUP_REMOVED lines=12> */
.L_x_93:


//--------------------- .nv.global.init           --------------------------
	.section	.nv.global.init,"aw",@progbits
	.align	4
.nv.global.init:
	.type		mrg32k3aM1SubSeq,@object
	.size		mrg32k3aM1SubSeq,(mrg32k3aM2SubSeq - mrg32k3aM1SubSeq)
mrg32k3aM1SubSeq:
        /*0000*/ 	.byte	0x0b, 0xcc, 0xee, 0x04, 0x73, 0x29, 0x8b, 0x6f, 0xf6, 0x53, 0x03, 0xf6, 0x23, 0xf6, 0xea, 0xda
        /* <DEDUP_REMOVED lines=125> */
	.type		mrg32k3aM2SubSeq,@object
	.size		mrg32k3aM2SubSeq,(mrg32k3aM1 - mrg32k3aM2SubSeq)
mrg32k3aM2SubSeq:
        /* <DEDUP_REMOVED lines=126> */
	.type		mrg32k3aM1,@object
	.size		mrg32k3aM1,(mrg32k3aM1Seq - mrg32k3aM1)
mrg32k3aM1:
        /* <DEDUP_REMOVED lines=144> */
	.type		mrg32k3aM1Seq,@object
	.size		mrg32k3aM1Seq,(mrg32k3aM2 - mrg32k3aM1Seq)
mrg32k3aM1Seq:
        /* <DEDUP_REMOVED lines=144> */
	.type		mrg32k3aM2,@object
	.size		mrg32k3aM2,(mrg32k3aM2Seq - mrg32k3aM2)
mrg32k3aM2:
        /* <DEDUP_REMOVED lines=144> */
	.type		mrg32k3aM2Seq,@object
	.size		mrg32k3aM2Seq,(precalc_xorwow_matrix - mrg32k3aM2Seq)
mrg32k3aM2Seq:
        /* <DEDUP_REMOVED lines=144> */
	.type		precalc_xorwow_matrix,@object
	.size		precalc_xorwow_matrix,(precalc_xorwow_offset_matrix - precalc_xorwow_matrix)
precalc_xorwow_matrix:
        /* <DEDUP_REMOVED lines=6400> */
	.type		precalc_xorwow_offset_matrix,@object
	.size		precalc_xorwow_offset_matrix,(.L_1 - precalc_xorwow_offset_matrix)
precalc_xorwow_offset_matrix:
        /* <DEDUP_REMOVED lines=6400> */
.L_1:


//--------------------- .nv.shared.reserved.0     --------------------------
	.section	.nv.shared.reserved.0,"aw",@nobits
	.weak		__nv_reservedSMEM_offset_0_alias
	.size		__nv_reservedSMEM_offset_0_alias, 0, 64
	.other		__nv_reservedSMEM_offset_0_alias,@"STO_CUDA_RESERVED_SHARED STV_DEFAULT"
__nv_reservedSMEM_offset_0_alias:
	.zero		0
	.zero		64


//--------------------- .nv.constant0._Z29calculateForcesUpdatePositionPff --------------------------
	.section	.nv.constant0._Z29calculateForcesUpdatePositionPff,"a",@progbits
	.sectionflags	@""
	.align	4
.nv.constant0._Z29calculateForcesUpdatePositionPff:
	.zero		908


//--------------------- .nv.constant0._Z10initializeP17curandStateXORWOWPf --------------------------
	.section	.nv.constant0._Z10initializeP17curandStateXORWOWPf,"a",@progbits
	.sectionflags	@""
	.align	4
.nv.constant0._Z10initializeP17curandStateXORWOWPf:
	.zero		912


//--------------------- .nv.constant0._Z4initjP17curandStateXORWOW --------------------------
	.section	.nv.constant0._Z4initjP17curandStateXORWOW,"a",@progbits
	.sectionflags	@""
	.align	4
.nv.constant0._Z4initjP17curandStateXORWOW:
	.zero		912


//--------------------- SYMBOLS --------------------------

	.type		.nv.reservedSmem.offset0,@object
	.size		.nv.reservedSmem.offset0,0x4
